// auto-generated by cutlass_sweep.gemm — config: {"arch": "sm_90", "cluster_m": 2, "cluster_n": 1, "dtype": "int8", "dtype_b": "int8", "layout": "nt", "stages": 0, "tile_k": 128, "tile_m": 64, "tile_n": 512}
#include "cutlass/cutlass.h"
#include "cutlass/gemm/collective/collective_builder.hpp"
#include "cutlass/gemm/device/gemm_universal_adapter.h"
#include "cutlass/gemm/kernel/gemm_universal.hpp"
#include "cutlass/epilogue/collective/collective_builder.hpp"

using ElemA = int8_t;
using ElemB = int8_t;
using ElemCD = int8_t;
using Acc  = int32_t;
using TileShape    = cute::Shape<cute::_64, cute::_512, cute::_128>;
using ClusterShape = cute::Shape<cute::_2, cute::_1, cute::_1>;

using CollectiveEpilogue = typename cutlass::epilogue::collective::CollectiveBuilder<
    cutlass::arch::Sm90, cutlass::arch::OpClassTensorOp,
    TileShape, ClusterShape,
    cutlass::epilogue::collective::EpilogueTileAuto,
    Acc, Acc,
    ElemCD, cutlass::layout::RowMajor, 128 / cutlass::sizeof_bits<ElemCD>::value,
    ElemCD, cutlass::layout::RowMajor, 128 / cutlass::sizeof_bits<ElemCD>::value,
    cutlass::epilogue::collective::EpilogueScheduleAuto
  >::CollectiveOp;

using CollectiveMainloop = typename cutlass::gemm::collective::CollectiveBuilder<
    cutlass::arch::Sm90, cutlass::arch::OpClassTensorOp,
    ElemA, cutlass::layout::RowMajor, 128 / cutlass::sizeof_bits<ElemA>::value,
    ElemB, cutlass::layout::ColumnMajor, 128 / cutlass::sizeof_bits<ElemB>::value,
    Acc,
    TileShape, ClusterShape,
    cutlass::gemm::collective::StageCountAutoCarveout<static_cast<int>(sizeof(typename CollectiveEpilogue::SharedStorage))>,
    cutlass::gemm::collective::KernelScheduleAuto
  >::CollectiveOp;

using GemmKernel = cutlass::gemm::kernel::GemmUniversal<
    cute::Shape<int,int,int,int>,
    CollectiveMainloop,
    CollectiveEpilogue
>;
using Gemm = cutlass::gemm::device::GemmUniversalAdapter<GemmKernel>;

// Force the device kernel symbol into the cubin without needing a host main.
auto* _anchor = &cutlass::device_kernel<GemmKernel>;


// ===== COMPILED SASS (sm_90a) =====

	.target	sm_90a

	.elftype	@"ET_EXEC"


//--------------------- .note.nv.tkinfo           --------------------------
	.section	.note.nv.tkinfo,"",@"SHT_NOTE"
	.sectionflags	@"SHF_NOTE_NV_TKINFO"
	.tkinfo
        /*0018*/ 	.word	0x00000002
        /*0030*/ 	.string	""
        /*0030*/ 	.string	"ptxas"
        /*0030*/ 	.string	"Cuda compilation tools, release 13.0, V13.0.88"
        /*0030*/ 	.string	"Build cuda_13.0.r13.0/compiler.36424714_0"
        /*0030*/ 	.string	"-arch sm_90a -m 64 "



//--------------------- .note.nv.cuinfo           --------------------------
	.section	.note.nv.cuinfo,"",@"SHT_NOTE"
	.sectionflags	@"SHF_NOTE_NV_CUINFO"
        /*0018*/ 	.short	0x0002
        /*001a*/ 	.short	0x005a
        /*001c*/ 	.short	0x0082
	.zero		2


//--------------------- .nv.info                  --------------------------
	.section	.nv.info,"",@"SHT_CUDA_INFO"
	.align	4


	//----- nvinfo : EIATTR_REGCOUNT
	.align		4
        /*0000*/ 	.byte	0x04, 0x2f
        /*0002*/ 	.short	(.L_15 - .L_14)
	.align		4
.L_14:
        /*0004*/ 	.word	index@(_ZN7cutlass13device_kernelINS_4gemm6kernel13GemmUniversalIN4cute5tupleIJiiiiEEENS1_10collective13CollectiveMmaINS1_34MainloopSm90TmaGmmaWarpSpecializedILi3ENS5_IJNS4_1CILi2EEENSA_ILi1EEESC_EEENS1_32KernelTmaWarpSpecializedPingpongEEENS5_IJNSA_ILi64EEENSA_ILi512EEENSA_ILi128EEEEEEaNS5_IJlSC_lEEEaSK_NS4_8TiledMMAINS4_8MMA_AtomIJNS4_4SM904GMMA27MMA_64x256x32_S32S8S8_SS_TNEEEENS4_6LayoutINS5_IJSC_SC_SC_EEENS5_IJNSA_ILi0EEEST_ST_EEEEENS5_IJNS4_10UnderscoreESW_SW_EEEEENS4_13SM90_TMA_LOADENS4_14ComposedLayoutINS4_7SwizzleILi3ELi4ELi3EEENS4_18smem_ptr_flag_bitsILi8EEENSR_INS5_IJNSA_ILi8EEESI_EEENS5_IJSI_SC_EEEEEEEvNS4_8identityENS4_23SM90_TMA_LOAD_MULTICASTES19_vS1A_EENS_8epilogue10collective6detail29Sm90TmaWarpSpecializedAdapterINS1E_15DefaultEpilogueIaSK_SK_NS1D_6thread17LinearCombinationIaLi1EiiLNS1I_9ScaleType4KindE0ELNS_15FloatRoundStyleE2EaEENS1_15EpilogueDefaultEEEEEvvEEEEvNT_6ParamsE)
        /*0008*/ 	.word	0x000000a8


	//----- nvinfo : EIATTR_FRAME_SIZE
	.align		4
.L_15:
        /*000c*/ 	.byte	0x04, 0x11
        /*000e*/ 	.short	(.L_17 - .L_16)
	.align		4
.L_16:
        /*0010*/ 	.word	index@(_ZN7cutlass13device_kernelINS_4gemm6kernel13GemmUniversalIN4cute5tupleIJiiiiEEENS1_10collective13CollectiveMmaINS1_34MainloopSm90TmaGmmaWarpSpecializedILi3ENS5_IJNS4_1CILi2EEENSA_ILi1EEESC_EEENS1_32KernelTmaWarpSpecializedPingpongEEENS5_IJNSA_ILi64EEENSA_ILi512EEENSA_ILi128EEEEEEaNS5_IJlSC_lEEEaSK_NS4_8TiledMMAINS4_8MMA_AtomIJNS4_4SM904GMMA27MMA_64x256x32_S32S8S8_SS_TNEEEENS4_6LayoutINS5_IJSC_SC_SC_EEENS5_IJNSA_ILi0EEEST_ST_EEEEENS5_IJNS4_10UnderscoreESW_SW_EEEEENS4_13SM90_TMA_LOADENS4_14ComposedLayoutINS4_7SwizzleILi3ELi4ELi3EEENS4_18smem_ptr_flag_bitsILi8EEENSR_INS5_IJNSA_ILi8EEESI_EEENS5_IJSI_SC_EEEEEEEvNS4_8identityENS4_23SM90_TMA_LOAD_MULTICASTES19_vS1A_EENS_8epilogue10collective6detail29Sm90TmaWarpSpecializedAdapterINS1E_15DefaultEpilogueIaSK_SK_NS1D_6thread17LinearCombinationIaLi1EiiLNS1I_9ScaleType4KindE0ELNS_15FloatRoundStyleE2EaEENS1_15EpilogueDefaultEEEEEvvEEEEvNT_6ParamsE)
        /*0014*/ 	.word	0x000007b0


	//----- nvinfo : EIATTR_MIN_STACK_SIZE
	.align		4
.L_17:
        /*0018*/ 	.byte	0x04, 0x12
        /*001a*/ 	.short	(.L_19 - .L_18)
	.align		4
.L_18:
        /*001c*/ 	.word	index@(_ZN7cutlass13device_kernelINS_4gemm6kernel13GemmUniversalIN4cute5tupleIJiiiiEEENS1_10collective13CollectiveMmaINS1_34MainloopSm90TmaGmmaWarpSpecializedILi3ENS5_IJNS4_1CILi2EEENSA_ILi1EEESC_EEENS1_32KernelTmaWarpSpecializedPingpongEEENS5_IJNSA_ILi64EEENSA_ILi512EEENSA_ILi128EEEEEEaNS5_IJlSC_lEEEaSK_NS4_8TiledMMAINS4_8MMA_AtomIJNS4_4SM904GMMA27MMA_64x256x32_S32S8S8_SS_TNEEEENS4_6LayoutINS5_IJSC_SC_SC_EEENS5_IJNSA_ILi0EEEST_ST_EEEEENS5_IJNS4_10UnderscoreESW_SW_EEEEENS4_13SM90_TMA_LOADENS4_14ComposedLayoutINS4_7SwizzleILi3ELi4ELi3EEENS4_18smem_ptr_flag_bitsILi8EEENSR_INS5_IJNSA_ILi8EEESI_EEENS5_IJSI_SC_EEEEEEEvNS4_8identityENS4_23SM90_TMA_LOAD_MULTICASTES19_vS1A_EENS_8epilogue10collective6detail29Sm90TmaWarpSpecializedAdapterINS1E_15DefaultEpilogueIaSK_SK_NS1D_6thread17LinearCombinationIaLi1EiiLNS1I_9ScaleType4KindE0ELNS_15FloatRoundStyleE2EaEENS1_15EpilogueDefaultEEEEEvvEEEEvNT_6ParamsE)
        /*0020*/ 	.word	0x000007b0
.L_19:


//--------------------- .nv.compat                --------------------------
	.section	.nv.compat,"",@"SHT_CUDA_COMPAT_INFO"
	.align	4
        /*0000*/ 	.byte	0x02, 0x09, 0x01, 0x00, 0x02, 0x02, 0x04, 0x00, 0x02, 0x05, 0x05, 0x00, 0x03, 0x07, 0x01, 0x01
        /*0010*/ 	.byte	0x02, 0x03, 0x01, 0x00, 0x02, 0x06, 0x01, 0x00, 0x04, 0x0b, 0x08, 0x00, 0x00, 0x00, 0x00, 0x00
        /*0020*/ 	.byte	0x00, 0x00, 0x00, 0x00


//--------------------- .nv.info._ZN7cutlass13device_kernelINS_4gemm6kernel13GemmUniversalIN4cute5tupleIJiiiiEEENS1_10collective13CollectiveMmaINS1_34MainloopSm90TmaGmmaWarpSpecializedILi3ENS5_IJNS4_1CILi2EEENSA_ILi1EEESC_EEENS1_32KernelTmaWarpSpecializedPingpongEEENS5_IJNSA_ILi64EEENSA_ILi512EEENSA_ILi128EEEEEEaNS5_IJlSC_lEEEaSK_NS4_8TiledMMAINS4_8MMA_AtomIJNS4_4SM904GMMA27MMA_64x256x32_S32S8S8_SS_TNEEEENS4_6LayoutINS5_IJSC_SC_SC_EEENS5_IJNSA_ILi0EEEST_ST_EEEEENS5_IJNS4_10UnderscoreESW_SW_EEEEENS4_13SM90_TMA_LOADENS4_14ComposedLayoutINS4_7SwizzleILi3ELi4ELi3EEENS4_18smem_ptr_flag_bitsILi8EEENSR_INS5_IJNSA_ILi8EEESI_EEENS5_IJSI_SC_EEEEEEEvNS4_8identityENS4_23SM90_TMA_LOAD_MULTICASTES19_vS1A_EENS_8epilogue10collective6detail29Sm90TmaWarpSpecializedAdapterINS1E_15DefaultEpilogueIaSK_SK_NS1D_6thread17LinearCombinationIaLi1EiiLNS1I_9ScaleType4KindE0ELNS_15FloatRoundStyleE2EaEENS1_15EpilogueDefaultEEEEEvvEEEEvNT_6ParamsE --------------------------
	.section	.nv.info._ZN7cutlass13device_kernelINS_4gemm6kernel13GemmUniversalIN4cute5tupleIJiiiiEEENS1_10collective13CollectiveMmaINS1_34MainloopSm90TmaGmmaWarpSpecializedILi3ENS5_IJNS4_1CILi2EEENSA_ILi1EEESC_EEENS1_32KernelTmaWarpSpecializedPingpongEEENS5_IJNSA_ILi64EEENSA_ILi512EEENSA_ILi128EEEEEEaNS5_IJlSC_lEEEaSK_NS4_8TiledMMAINS4_8MMA_AtomIJNS4_4SM904GMMA27MMA_64x256x32_S32S8S8_SS_TNEEEENS4_6LayoutINS5_IJSC_SC_SC_EEENS5_IJNSA_ILi0EEEST_ST_EEEEENS5_IJNS4_10UnderscoreESW_SW_EEEEENS4_13SM90_TMA_LOADENS4_14ComposedLayoutINS4_7SwizzleILi3ELi4ELi3EEENS4_18smem_ptr_flag_bitsILi8EEENSR_INS5_IJNSA_ILi8EEESI_EEENS5_IJSI_SC_EEEEEEEvNS4_8identityENS4_23SM90_TMA_LOAD_MULTICASTES19_vS1A_EENS_8epilogue10collective6detail29Sm90TmaWarpSpecializedAdapterINS1E_15DefaultEpilogueIaSK_SK_NS1D_6thread17LinearCombinationIaLi1EiiLNS1I_9ScaleType4KindE0ELNS_15FloatRoundStyleE2EaEENS1_15EpilogueDefaultEEEEEvvEEEEvNT_6ParamsE,"",@"SHT_CUDA_INFO"
	.sectionflags	@""
	.align	4


	//----- nvinfo : EIATTR_CUDA_API_VERSION
	.align		4
        /*0000*/ 	.byte	0x04, 0x37
        /*0002*/ 	.short	(.L_21 - .L_20)
.L_20:
        /*0004*/ 	.word	0x00000082


	//----- nvinfo : EIATTR_KPARAM_INFO
	.align		4
.L_21:
        /*0008*/ 	.byte	0x04, 0x17
        /*000a*/ 	.short	(.L_23 - .L_22)
.L_22:
        /*000c*/ 	.word	0x00000000
        /*0010*/ 	.short	0x0000
        /*0012*/ 	.short	0x0070
        /*0014*/ 	.byte	0x00, 0xf0, 0x01, 0x10


	//----- nvinfo : EIATTR_SPARSE_MMA_MASK
	.align		4
.L_23:
        /*0018*/ 	.byte	0x03, 0x50
        /*001a*/ 	.short	0x0000


	//----- nvinfo : EIATTR_MAXREG_COUNT
	.align		4
        /*001c*/ 	.byte	0x03, 0x1b
        /*001e*/ 	.short	0x00a8


	//----- nvinfo : EIATTR_NUM_BARRIERS
	.align		4
        /*0020*/ 	.byte	0x02, 0x4c
        /*0022*/ 	.byte	0x01
	.zero		1


	//----- nvinfo : EIATTR_EXTERNS
	.align		4
        /*0024*/ 	.byte	0x04, 0x0f
        /*0026*/ 	.short	(.L_25 - .L_24)


	//   ....[0]....
	.align		4
.L_24:
        /*0028*/ 	.word	index@(__assertfail)


	//----- nvinfo : EIATTR_ANNOTATIONS
	.align		4
.L_25:
        /*002c*/ 	.byte	0x04, 0x55
        /*002e*/ 	.short	(.L_27 - .L_26)


	//   ....[0]....
.L_26:
        /*0030*/ 	.word	0x00000001
        /*0034*/ 	.byte	0xf0, 0x0d, 0x00, 0x00, 0x01, 0x00, 0x00, 0x00, 0x20, 0x0e, 0x00, 0x00, 0x01, 0x00, 0x00, 0x00
        /* <DEDUP_REMOVED lines=744> */
        /*2ec4*/ 	.byte	0x40, 0x8e, 0x01, 0x00, 0x01, 0x00, 0x00, 0x00, 0x50, 0x8e, 0x01, 0x00


	//----- nvinfo : EIATTR_MERCURY_ISA_VERSION
	.align		4
.L_27:
        /*2ed0*/ 	.byte	0x03, 0x5f
        /*2ed2*/ 	.short	0x0101


	//----- nvinfo : EIATTR_INT_WARP_WIDE_INSTR_OFFSETS
	.align		4
        /*2ed4*/ 	.byte	0x04, 0x31
        /*2ed6*/ 	.short	(.L_29 - .L_28)


	//   ....[0]....
.L_28:
        /*2ed8*/ 	.word	0x00000590


	//   ....[1]....
        /*2edc*/ 	.word	0x00000630


	//   ....[2]....
        /*2ee0*/ 	.word	0x00000640


	//   ....[3]....
        /*2ee4*/ 	.word	0x00000650


	//   ....[4]....
        /*2ee8*/ 	.word	0x000006b0


	//   ....[5]....
        /*2eec*/ 	.word	0x000006e0


	//   ....[6]....
        /*2ef0*/ 	.word	0x000007b0


	//   ....[7]....
        /*2ef4*/ 	.word	0x000007d0


	//   ....[8]....
        /*2ef8*/ 	.word	0x00009360


	//----- nvinfo : EIATTR_COOP_GROUP_MASK_REGIDS
	.align		4
.L_29:
        /*2efc*/ 	.byte	0x04, 0x29
        /*2efe*/ 	.short	(.L_31 - .L_30)


	//   ....[0]....
.L_30:
        /*2f00*/ 	.word	0xffffffff


	//   ....[1]....
        /*2f04*/ 	.word	0xffffffff


	//   ....[2]....
        /*2f08*/ 	.word	0xffffffff


	//   ....[3]....
        /*2f0c*/ 	.word	0xffffffff


	//   ....[4]....
        /*2f10*/ 	.word	0xffffffff


	//   ....[5]....
        /*2f14*/ 	.word	0xffffffff


	//   ....[6]....
        /*2f18*/ 	.word	0xffffffff


	//----- nvinfo : EIATTR_COOP_GROUP_INSTR_OFFSETS
	.align		4
.L_31:
        /*2f1c*/ 	.byte	0x04, 0x28
        /*2f1e*/ 	.short	(.L_33 - .L_32)


	//   ....[0]....
.L_32:
        /*2f20*/ 	.word	0x00000070


	//   ....[1]....
        /*2f24*/ 	.word	0x00000090


	//   ....[2]....
        /*2f28*/ 	.word	0x00000190


	//   ....[3]....
        /*2f2c*/ 	.word	0x00000390


	//   ....[4]....
        /*2f30*/ 	.word	0x000003d0


	//   ....[5]....
        /*2f34*/ 	.word	0x000004d0


	//   ....[6]....
        /*2f38*/ 	.word	0x00000960


	//----- nvinfo : EIATTR_REG_RECONFIG
	.align		4
.L_33:
        /*2f3c*/ 	.byte	0x01, 0x54
	.zero		2


	//----- nvinfo : EIATTR_SYSCALL_OFFSETS
	.align		4
        /*2f40*/ 	.byte	0x04, 0x46
        /*2f42*/ 	.short	(.L_35 - .L_34)


	//   ....[0]....
.L_34:
        /*2f44*/ 	.word	0x000018b0


	//----- nvinfo : EIATTR_MBARRIER_INSTR_OFFSETS
	.align		4
.L_35:
        /*2f48*/ 	.byte	0x04, 0x39
        /*2f4a*/ 	.short	(.L_37 - .L_36)


	//   ....[0]....
.L_36:
        /*2f4c*/ 	.word	0x00000310
        /*2f50*/ 	.word	0x000000ff
        /*2f54*/ 	.word	0x00000000
        /*2f58*/ 	.short	0x0100
        /*2f5a*/ 	.byte	0x05
	.zero		1


	//   ....[1]....
        /*2f5c*/ 	.word	0x00000320
        /*2f60*/ 	.word	0x000000ff
        /*2f64*/ 	.word	0x00000018
        /*2f68*/ 	.short	0x0100
        /*2f6a*/ 	.byte	0x05
	.zero		1


	//   ....[2]....
        /*2f6c*/ 	.word	0x00000330
        /*2f70*/ 	.word	0x000000ff
        /*2f74*/ 	.word	0x00000008
        /*2f78*/ 	.short	0x0100
        /*2f7a*/ 	.byte	0x05
	.zero		1


	//   ....[3]....
        /*2f7c*/ 	.word	0x00000340
        /*2f80*/ 	.word	0x000000ff
        /*2f84*/ 	.word	0x00000020
        /*2f88*/ 	.short	0x0100
        /*2f8a*/ 	.byte	0x05
	.zero		1


	//   ....[4]....
        /*2f8c*/ 	.word	0x00000350
        /*2f90*/ 	.word	0x000000ff
        /*2f94*/ 	.word	0x00000010
        /*2f98*/ 	.short	0x0100
        /*2f9a*/ 	.byte	0x05
	.zero		1


	//   ....[5]....
        /*2f9c*/ 	.word	0x00000360
        /*2fa0*/ 	.word	0x000000ff
        /*2fa4*/ 	.word	0x00000028
        /*2fa8*/ 	.short	0x0100
        /*2faa*/ 	.byte	0x05
	.zero		1


	//   ....[6]....
        /*2fac*/ 	.word	0x00000800
        /*2fb0*/ 	.word	0x000000ff
        /*2fb4*/ 	.word	0x00000060
        /*2fb8*/ 	.short	0x0100
        /*2fba*/ 	.byte	0x05
	.zero		1


	//   ....[7]....
        /*2fbc*/ 	.word	0x00000880
        /*2fc0*/ 	.word	0x000000ff
        /*2fc4*/ 	.word	0x00000068
        /*2fc8*/ 	.short	0x0100
        /*2fca*/ 	.byte	0x05
	.zero		1


	//   ....[8]....
        /*2fcc*/ 	.word	0x000008e0
        /*2fd0*/ 	.word	0x000000ff
        /*2fd4*/ 	.word	0x00000040
        /*2fd8*/ 	.short	0x0100
        /*2fda*/ 	.byte	0x0a
	.zero		1


	//   ....[9]....
        /*2fdc*/ 	.word	0x000008f0
        /*2fe0*/ 	.word	0x000000ff
        /*2fe4*/ 	.word	0x00000048
        /*2fe8*/ 	.short	0x0100
        /*2fea*/ 	.byte	0x0a
	.zero		1


	//   ....[10]....
        /*2fec*/ 	.word	0x00000900
        /*2ff0*/ 	.word	0x000000ff
        /*2ff4*/ 	.word	0x00000050
        /*2ff8*/ 	.short	0x0100
        /*2ffa*/ 	.byte	0x0a
	.zero		1


	//   ....[11]....
        /*2ffc*/ 	.word	0x00000910
        /*3000*/ 	.word	0x000000ff
        /*3004*/ 	.word	0x00000058
        /*3008*/ 	.short	0x0100
        /*300a*/ 	.byte	0x0a
	.zero		1


	//   ....[12]....
        /*300c*/ 	.word	0x00001790
        /*3010*/ 	.word	0x00000017
        /*3014*/ 	.word	0x00000000
        /*3018*/ 	.short	0x010a
        /*301a*/ 	.byte	0x29
	.zero		1


	//   ....[13]....
        /*301c*/ 	.word	0x00001950
        /*3020*/ 	.word	0x00000003
        /*3024*/ 	.word	0x00000000
        /*3028*/ 	.short	0x010a
        /*302a*/ 	.byte	0x3f
	.zero		1


	//   ....[14]....
        /*302c*/ 	.word	0x000019b0
        /*3030*/ 	.word	0x00000003
        /*3034*/ 	.word	0x00000000
        /*3038*/ 	.short	0x010a
        /*303a*/ 	.byte	0x3f
	.zero		1


	//   ....[15]....
        /*303c*/ 	.word	0x00005010
        /*3040*/ 	.word	0x000000ff
        /*3044*/ 	.word	0x00000000
        /*3048*/ 	.short	0x010a
        /*304a*/ 	.byte	0x04
	.zero		1


	//   ....[16]....
        /*304c*/ 	.word	0x00005050
        /*3050*/ 	.word	0x000000ff
        /*3054*/ 	.word	0x00000000
        /*3058*/ 	.short	0x010a
        /*305a*/ 	.byte	0x04
	.zero		1


	//   ....[17]....
        /*305c*/ 	.word	0x000091d0
        /*3060*/ 	.word	0x00000000
        /*3064*/ 	.word	0x00000000
        /*3068*/ 	.short	0x0101
        /*306a*/ 	.byte	0x3f
	.zero		1


	//   ....[18]....
        /*306c*/ 	.word	0x00009310
        /*3070*/ 	.word	0x00000000
        /*3074*/ 	.word	0x00000000
        /*3078*/ 	.short	0x0101
        /*307a*/ 	.byte	0x2b
	.zero		1


	//   ....[19]....
        /*307c*/ 	.word	0x00009410
        /*3080*/ 	.word	0x00000000
        /*3084*/ 	.word	0x00000000
        /*3088*/ 	.short	0x0101
        /*308a*/ 	.byte	0x3f
	.zero		1


	//   ....[20]....
        /*308c*/ 	.word	0x000094b0
        /*3090*/ 	.word	0x00000017
        /*3094*/ 	.word	0x00000010
        /*3098*/ 	.short	0x010a
        /*309a*/ 	.byte	0x29
	.zero		1


	//   ....[21]....
        /*309c*/ 	.word	0x00017940
        /*30a0*/ 	.word	0x00000003
        /*30a4*/ 	.word	0x00000000
        /*30a8*/ 	.short	0x0101
        /*30aa*/ 	.byte	0x2b
	.zero		1


	//   ....[22]....
        /*30ac*/ 	.word	0x000183c0
        /*30b0*/ 	.word	0x0000000c
        /*30b4*/ 	.word	0x00000018
        /*30b8*/ 	.short	0x010a
        /*30ba*/ 	.byte	0x3f
	.zero		1


	//   ....[23]....
        /*30bc*/ 	.word	0x00018760
        /*30c0*/ 	.word	0x00000002
        /*30c4*/ 	.word	0x00000068
        /*30c8*/ 	.short	0x0101
        /*30ca*/ 	.byte	0x3f
	.zero		1


	//   ....[24]....
        /*30cc*/ 	.word	0x00018fa0
        /*30d0*/ 	.word	0x00000005
        /*30d4*/ 	.word	0x00000000
        /*30d8*/ 	.short	0x010a
        /*30da*/ 	.byte	0x3f
	.zero		1


	//   ....[25]....
        /*30dc*/ 	.word	0x00019030
        /*30e0*/ 	.word	0x00000007
        /*30e4*/ 	.word	0x00000000
        /*30e8*/ 	.short	0x010a
        /*30ea*/ 	.byte	0x3f
	.zero		1


	//   ....[26]....
        /*30ec*/ 	.word	0x000190c0
        /*30f0*/ 	.word	0x00000003
        /*30f4*/ 	.word	0x00000000
        /*30f8*/ 	.short	0x010a
        /*30fa*/ 	.byte	0x3f
	.zero		1


	//   ....[27]....
        /*30fc*/ 	.word	0x00019130
        /*3100*/ 	.word	0x00000003
        /*3104*/ 	.word	0x00000000
        /*3108*/ 	.short	0x010a
        /*310a*/ 	.byte	0x3f
	.zero		1


	//   ....[28]....
        /*310c*/ 	.word	0x00019180
        /*3110*/ 	.word	0x00000003
        /*3114*/ 	.word	0x00000000
        /*3118*/ 	.short	0x010a
        /*311a*/ 	.byte	0x3f
	.zero		1


	//   ....[29]....
        /*311c*/ 	.word	0x000191e0
        /*3120*/ 	.word	0x00000002
        /*3124*/ 	.word	0x00000000
        /*3128*/ 	.short	0x010a
        /*312a*/ 	.byte	0x3f
	.zero		1


	//   ....[30]....
        /*312c*/ 	.word	0x00019240
        /*3130*/ 	.word	0x00000003
        /*3134*/ 	.word	0x00000010
        /*3138*/ 	.short	0x010a
        /*313a*/ 	.byte	0x3f
	.zero		1


	//   ....[31]....
        /*313c*/ 	.word	0x00019310
        /*3140*/ 	.word	0x0000000c
        /*3144*/ 	.word	0x00000018
        /*3148*/ 	.short	0x010a
        /*314a*/ 	.byte	0x3f
	.zero		1


	//   ....[32]....
        /*314c*/ 	.word	0x000193e0
        /*3150*/ 	.word	0x00000005
        /*3154*/ 	.word	0x00000000
        /*3158*/ 	.short	0x010a
        /*315a*/ 	.byte	0x3f
	.zero		1


	//   ....[33]....
        /*315c*/ 	.word	0x00019430
        /*3160*/ 	.word	0x00000007
        /*3164*/ 	.word	0x00000000
        /*3168*/ 	.short	0x010a
        /*316a*/ 	.byte	0x3f
	.zero		1


	//----- nvinfo : EIATTR_NUM_MBARRIERS
	.align		4
.L_37:
        /*316c*/ 	.byte	0x03, 0x38
        /*316e*/ 	.short	0x000c


	//----- nvinfo : EIATTR_EXIT_INSTR_OFFSETS
	.align		4
        /*3170*/ 	.byte	0x04, 0x1c
        /*3172*/ 	.short	(.L_39 - .L_38)


	//   ....[0]....
.L_38:
        /*3174*/ 	.word	0x000014e0


	//   ....[1]....
        /*3178*/ 	.word	0x00001540


	//   ....[2]....
        /*317c*/ 	.word	0x00018070


	//   ....[3]....
        /*3180*/ 	.word	0x000180a0


	//   ....[4]....
        /*3184*/ 	.word	0x00019110


	//----- nvinfo : EIATTR_MAX_THREADS
	.align		4
.L_39:
        /*3188*/ 	.byte	0x04, 0x05
        /*318a*/ 	.short	(.L_41 - .L_40)
.L_40:
        /*318c*/ 	.word	0x00000180
        /*3190*/ 	.word	0x00000001
        /*3194*/ 	.word	0x00000001


	//----- nvinfo : EIATTR_CRS_STACK_SIZE
	.align		4
.L_41:
        /*3198*/ 	.byte	0x04, 0x1e
        /*319a*/ 	.short	(.L_43 - .L_42)
.L_42:
        /*319c*/ 	.word	0x00000000


	//----- nvinfo : EIATTR_CBANK_PARAM_SIZE
	.align		4
.L_43:
        /*31a0*/ 	.byte	0x03, 0x19
        /*31a2*/ 	.short	0x0470


	//----- nvinfo : EIATTR_PARAM_CBANK
	.align		4
        /*31a4*/ 	.byte	0x04, 0x0a
        /*31a6*/ 	.short	(.L_45 - .L_44)
	.align		4
.L_44:
        /*31a8*/ 	.word	index@(.nv.constant0._ZN7cutlass13device_kernelINS_4gemm6kernel13GemmUniversalIN4cute5tupleIJiiiiEEENS1_10collective13CollectiveMmaINS1_34MainloopSm90TmaGmmaWarpSpecializedILi3ENS5_IJNS4_1CILi2EEENSA_ILi1EEESC_EEENS1_32KernelTmaWarpSpecializedPingpongEEENS5_IJNSA_ILi64EEENSA_ILi512EEENSA_ILi128EEEEEEaNS5_IJlSC_lEEEaSK_NS4_8TiledMMAINS4_8MMA_AtomIJNS4_4SM904GMMA27MMA_64x256x32_S32S8S8_SS_TNEEEENS4_6LayoutINS5_IJSC_SC_SC_EEENS5_IJNSA_ILi0EEEST_ST_EEEEENS5_IJNS4_10UnderscoreESW_SW_EEEEENS4_13SM90_TMA_LOADENS4_14ComposedLayoutINS4_7SwizzleILi3ELi4ELi3EEENS4_18smem_ptr_flag_bitsILi8EEENSR_INS5_IJNSA_ILi8EEESI_EEENS5_IJSI_SC_EEEEEEEvNS4_8identityENS4_23SM90_TMA_LOAD_MULTICASTES19_vS1A_EENS_8epilogue10collective6detail29Sm90TmaWarpSpecializedAdapterINS1E_15DefaultEpilogueIaSK_SK_NS1D_6thread17LinearCombinationIaLi1EiiLNS1I_9ScaleType4KindE0ELNS_15FloatRoundStyleE2EaEENS1_15EpilogueDefaultEEEEEvvEEEEvNT_6ParamsE)
        /*31ac*/ 	.short	0x0210
        /*31ae*/ 	.short	0x0470


	//----- nvinfo : EIATTR_SW_WAR
	.align		4
.L_45:
        /*31b0*/ 	.byte	0x04, 0x36
        /*31b2*/ 	.short	(.L_47 - .L_46)
.L_46:
        /*31b4*/ 	.word	0x00000008
.L_47:


//--------------------- .nv.callgraph             --------------------------
	.section	.nv.callgraph,"",@"SHT_CUDA_CALLGRAPH"
	.align	4
	.sectionentsize	8
	.align		4
        /*0000*/ 	.word	0x00000000
	.align		4
        /*0004*/ 	.word	0xffffffff
	.align		4
        /*0008*/ 	.word	index@(_ZN7cutlass13device_kernelINS_4gemm6kernel13GemmUniversalIN4cute5tupleIJiiiiEEENS1_10collective13CollectiveMmaINS1_34MainloopSm90TmaGmmaWarpSpecializedILi3ENS5_IJNS4_1CILi2EEENSA_ILi1EEESC_EEENS1_32KernelTmaWarpSpecializedPingpongEEENS5_IJNSA_ILi64EEENSA_ILi512EEENSA_ILi128EEEEEEaNS5_IJlSC_lEEEaSK_NS4_8TiledMMAINS4_8MMA_AtomIJNS4_4SM904GMMA27MMA_64x256x32_S32S8S8_SS_TNEEEENS4_6LayoutINS5_IJSC_SC_SC_EEENS5_IJNSA_ILi0EEEST_ST_EEEEENS5_IJNS4_10UnderscoreESW_SW_EEEEENS4_13SM90_TMA_LOADENS4_14ComposedLayoutINS4_7SwizzleILi3ELi4ELi3EEENS4_18smem_ptr_flag_bitsILi8EEENSR_INS5_IJNSA_ILi8EEESI_EEENS5_IJSI_SC_EEEEEEEvNS4_8identityENS4_23SM90_TMA_LOAD_MULTICASTES19_vS1A_EENS_8epilogue10collective6detail29Sm90TmaWarpSpecializedAdapterINS1E_15DefaultEpilogueIaSK_SK_NS1D_6thread17LinearCombinationIaLi1EiiLNS1I_9ScaleType4KindE0ELNS_15FloatRoundStyleE2EaEENS1_15EpilogueDefaultEEEEEvvEEEEvNT_6ParamsE)
	.align		4
        /*000c*/ 	.word	index@(__assertfail)
	.align		4
        /*0010*/ 	.word	0x00000000
	.align		4
        /*0014*/ 	.word	0xfffffffe
	.align		4
        /*0018*/ 	.word	0x00000000
	.align		4
        /*001c*/ 	.word	0xfffffffd
	.align		4
        /*0020*/ 	.word	0x00000000
	.align		4
        /*0024*/ 	.word	0xfffffffc


//--------------------- .nv.constant4             --------------------------
	.section	.nv.constant4,"a",@progbits
	.align	8
	.align		8
.nv.constant4:
        /*0000*/ 	.dword	__assertfail
	.align		8
        /*0008*/ 	.dword	__unnamed_1
	.align		8
        /*0010*/ 	.dword	_ZN40_INTERNAL_ef868d5c_4_k_cu_9164fa18_144144cuda3std3__45__cpo5beginE
	.align		8
        /*0018*/ 	.dword	_ZN40_INTERNAL_ef868d5c_4_k_cu_9164fa18_144144cuda3std3__45__cpo3endE
	.align		8
        /*0020*/ 	.dword	_ZN40_INTERNAL_ef868d5c_4_k_cu_9164fa18_144144cuda3std3__45__cpo6cbeginE
	.align		8
        /*0028*/ 	.dword	_ZN40_INTERNAL_ef868d5c_4_k_cu_9164fa18_144144cuda3std3__45__cpo4cendE
	.align		8
        /*0030*/ 	.dword	_ZN40_INTERNAL_ef868d5c_4_k_cu_9164fa18_144144cuda3std3__442_GLOBAL__N__ef868d5c_4_k_cu_9164fa18_144146ignoreE
	.align		8
        /*0038*/ 	.dword	_ZN40_INTERNAL_ef868d5c_4_k_cu_9164fa18_144144cuda3std3__419piecewise_constructE
	.align		8
        /*0040*/ 	.dword	_ZN40_INTERNAL_ef868d5c_4_k_cu_9164fa18_144144cuda3std3__48in_placeE
	.align		8
        /*0048*/ 	.dword	_ZN40_INTERNAL_ef868d5c_4_k_cu_9164fa18_144144cuda3std6ranges3__45__cpo4swapE
	.align		8
        /*0050*/ 	.dword	_ZN40_INTERNAL_ef868d5c_4_k_cu_9164fa18_144144cuda3std6ranges3__45__cpo9iter_moveE
	.align		8
        /*0058*/ 	.dword	_ZN40_INTERNAL_ef868d5c_4_k_cu_9164fa18_144144cute7productE
	.align		8
        /*0060*/ 	.dword	_ZN40_INTERNAL_ef868d5c_4_k_cu_9164fa18_144144cute1_E
	.align		8
        /*0068*/ 	.dword	$str$22
	.align		8
        /*0070*/ 	.dword	$str$23


//--------------------- .text._ZN7cutlass13device_kernelINS_4gemm6kernel13GemmUniversalIN4cute5tupleIJiiiiEEENS1_10collective13CollectiveMmaINS1_34MainloopSm90TmaGmmaWarpSpecializedILi3ENS5_IJNS4_1CILi2EEENSA_ILi1EEESC_EEENS1_32KernelTmaWarpSpecializedPingpongEEENS5_IJNSA_ILi64EEENSA_ILi512EEENSA_ILi128EEEEEEaNS5_IJlSC_lEEEaSK_NS4_8TiledMMAINS4_8MMA_AtomIJNS4_4SM904GMMA27MMA_64x256x32_S32S8S8_SS_TNEEEENS4_6LayoutINS5_IJSC_SC_SC_EEENS5_IJNSA_ILi0EEEST_ST_EEEEENS5_IJNS4_10UnderscoreESW_SW_EEEEENS4_13SM90_TMA_LOADENS4_14ComposedLayoutINS4_7SwizzleILi3ELi4ELi3EEENS4_18smem_ptr_flag_bitsILi8EEENSR_INS5_IJNSA_ILi8EEESI_EEENS5_IJSI_SC_EEEEEEEvNS4_8identityENS4_23SM90_TMA_LOAD_MULTICASTES19_vS1A_EENS_8epilogue10collective6detail29Sm90TmaWarpSpecializedAdapterINS1E_15DefaultEpilogueIaSK_SK_NS1D_6thread17LinearCombinationIaLi1EiiLNS1I_9ScaleType4KindE0ELNS_15FloatRoundStyleE2EaEENS1_15EpilogueDefaultEEEEEvvEEEEvNT_6ParamsE --------------------------
	.section	.text._ZN7cutlass13device_kernelINS_4gemm6kernel13GemmUniversalIN4cute5tupleIJiiiiEEENS1_10collective13CollectiveMmaINS1_34MainloopSm90TmaGmmaWarpSpecializedILi3ENS5_IJNS4_1CILi2EEENSA_ILi1EEESC_EEENS1_32KernelTmaWarpSpecializedPingpongEEENS5_IJNSA_ILi64EEENSA_ILi512EEENSA_ILi128EEEEEEaNS5_IJlSC_lEEEaSK_NS4_8TiledMMAINS4_8MMA_AtomIJNS4_4SM904GMMA27MMA_64x256x32_S32S8S8_SS_TNEEEENS4_6LayoutINS5_IJSC_SC_SC_EEENS5_IJNSA_ILi0EEEST_ST_EEEEENS5_IJNS4_10UnderscoreESW_SW_EEEEENS4_13SM90_TMA_LOADENS4_14ComposedLayoutINS4_7SwizzleILi3ELi4ELi3EEENS4_18smem_ptr_flag_bitsILi8EEENSR_INS5_IJNSA_ILi8EEESI_EEENS5_IJSI_SC_EEEEEEEvNS4_8identityENS4_23SM90_TMA_LOAD_MULTICASTES19_vS1A_EENS_8epilogue10collective6detail29Sm90TmaWarpSpecializedAdapterINS1E_15DefaultEpilogueIaSK_SK_NS1D_6thread17LinearCombinationIaLi1EiiLNS1I_9ScaleType4KindE0ELNS_15FloatRoundStyleE2EaEENS1_15EpilogueDefaultEEEEEvvEEEEvNT_6ParamsE,"ax",@progbits
	.align	128
.text._ZN7cutlass13device_kernelINS_4gemm6kernel13GemmUniversalIN4cute5tupleIJiiiiEEENS1_10collective13CollectiveMmaINS1_34MainloopSm90TmaGmmaWarpSpecializedILi3ENS5_IJNS4_1CILi2EEENSA_ILi1EEESC_EEENS1_32KernelTmaWarpSpecializedPingpongEEENS5_IJNSA_ILi64EEENSA_ILi512EEENSA_ILi128EEEEEEaNS5_IJlSC_lEEEaSK_NS4_8TiledMMAINS4_8MMA_AtomIJNS4_4SM904GMMA27MMA_64x256x32_S32S8S8_SS_TNEEEENS4_6LayoutINS5_IJSC_SC_SC_EEENS5_IJNSA_ILi0EEEST_ST_EEEEENS5_IJNS4_10UnderscoreESW_SW_EEEEENS4_13SM90_TMA_LOADENS4_14ComposedLayoutINS4_7SwizzleILi3ELi4ELi3EEENS4_18smem_ptr_flag_bitsILi8EEENSR_INS5_IJNSA_ILi8EEESI_EEENS5_IJSI_SC_EEEEEEEvNS4_8identityENS4_23SM90_TMA_LOAD_MULTICASTES19_vS1A_EENS_8epilogue10collective6detail29Sm90TmaWarpSpecializedAdapterINS1E_15DefaultEpilogueIaSK_SK_NS1D_6thread17LinearCombinationIaLi1EiiLNS1I_9ScaleType4KindE0ELNS_15FloatRoundStyleE2EaEENS1_15EpilogueDefaultEEEEEvvEEEEvNT_6ParamsE:
        .type           _ZN7cutlass13device_kernelINS_4gemm6kernel13GemmUniversalIN4cute5tupleIJiiiiEEENS1_10collective13CollectiveMmaINS1_34MainloopSm90TmaGmmaWarpSpecializedILi3ENS5_IJNS4_1CILi2EEENSA_ILi1EEESC_EEENS1_32KernelTmaWarpSpecializedPingpongEEENS5_IJNSA_ILi64EEENSA_ILi512EEENSA_ILi128EEEEEEaNS5_IJlSC_lEEEaSK_NS4_8TiledMMAINS4_8MMA_AtomIJNS4_4SM904GMMA27MMA_64x256x32_S32S8S8_SS_TNEEEENS4_6LayoutINS5_IJSC_SC_SC_EEENS5_IJNSA_ILi0EEEST_ST_EEEEENS5_IJNS4_10UnderscoreESW_SW_EEEEENS4_13SM90_TMA_LOADENS4_14ComposedLayoutINS4_7SwizzleILi3ELi4ELi3EEENS4_18smem_ptr_flag_bitsILi8EEENSR_INS5_IJNSA_ILi8EEESI_EEENS5_IJSI_SC_EEEEEEEvNS4_8identityENS4_23SM90_TMA_LOAD_MULTICASTES19_vS1A_EENS_8epilogue10collective6detail29Sm90TmaWarpSpecializedAdapterINS1E_15DefaultEpilogueIaSK_SK_NS1D_6thread17LinearCombinationIaLi1EiiLNS1I_9ScaleType4KindE0ELNS_15FloatRoundStyleE2EaEENS1_15EpilogueDefaultEEEEEvvEEEEvNT_6ParamsE,@function
        .size           _ZN7cutlass13device_kernelINS_4gemm6kernel13GemmUniversalIN4cute5tupleIJiiiiEEENS1_10collective13CollectiveMmaINS1_34MainloopSm90TmaGmmaWarpSpecializedILi3ENS5_IJNS4_1CILi2EEENSA_ILi1EEESC_EEENS1_32KernelTmaWarpSpecializedPingpongEEENS5_IJNSA_ILi64EEENSA_ILi512EEENSA_ILi128EEEEEEaNS5_IJlSC_lEEEaSK_NS4_8TiledMMAINS4_8MMA_AtomIJNS4_4SM904GMMA27MMA_64x256x32_S32S8S8_SS_TNEEEENS4_6LayoutINS5_IJSC_SC_SC_EEENS5_IJNSA_ILi0EEEST_ST_EEEEENS5_IJNS4_10UnderscoreESW_SW_EEEEENS4_13SM90_TMA_LOADENS4_14ComposedLayoutINS4_7SwizzleILi3ELi4ELi3EEENS4_18smem_ptr_flag_bitsILi8EEENSR_INS5_IJNSA_ILi8EEESI_EEENS5_IJSI_SC_EEEEEEEvNS4_8identityENS4_23SM90_TMA_LOAD_MULTICASTES19_vS1A_EENS_8epilogue10collective6detail29Sm90TmaWarpSpecializedAdapterINS1E_15DefaultEpilogueIaSK_SK_NS1D_6thread17LinearCombinationIaLi1EiiLNS1I_9ScaleType4KindE0ELNS_15FloatRoundStyleE2EaEENS1_15EpilogueDefaultEEEEEvvEEEEvNT_6ParamsE,(.L_x_587 - _ZN7cutlass13device_kernelINS_4gemm6kernel13GemmUniversalIN4cute5tupleIJiiiiEEENS1_10collective13CollectiveMmaINS1_34MainloopSm90TmaGmmaWarpSpecializedILi3ENS5_IJNS4_1CILi2EEENSA_ILi1EEESC_EEENS1_32KernelTmaWarpSpecializedPingpongEEENS5_IJNSA_ILi64EEENSA_ILi512EEENSA_ILi128EEEEEEaNS5_IJlSC_lEEEaSK_NS4_8TiledMMAINS4_8MMA_AtomIJNS4_4SM904GMMA27MMA_64x256x32_S32S8S8_SS_TNEEEENS4_6LayoutINS5_IJSC_SC_SC_EEENS5_IJNSA_ILi0EEEST_ST_EEEEENS5_IJNS4_10UnderscoreESW_SW_EEEEENS4_13SM90_TMA_LOADENS4_14ComposedLayoutINS4_7SwizzleILi3ELi4ELi3EEENS4_18smem_ptr_flag_bitsILi8EEENSR_INS5_IJNSA_ILi8EEESI_EEENS5_IJSI_SC_EEEEEEEvNS4_8identityENS4_23SM90_TMA_LOAD_MULTICASTES19_vS1A_EENS_8epilogue10collective6detail29Sm90TmaWarpSpecializedAdapterINS1E_15DefaultEpilogueIaSK_SK_NS1D_6thread17LinearCombinationIaLi1EiiLNS1I_9ScaleType4KindE0ELNS_15FloatRoundStyleE2EaEENS1_15EpilogueDefaultEEEEEvvEEEEvNT_6ParamsE)
        .other          _ZN7cutlass13device_kernelINS_4gemm6kernel13GemmUniversalIN4cute5tupleIJiiiiEEENS1_10collective13CollectiveMmaINS1_34MainloopSm90TmaGmmaWarpSpecializedILi3ENS5_IJNS4_1CILi2EEENSA_ILi1EEESC_EEENS1_32KernelTmaWarpSpecializedPingpongEEENS5_IJNSA_ILi64EEENSA_ILi512EEENSA_ILi128EEEEEEaNS5_IJlSC_lEEEaSK_NS4_8TiledMMAINS4_8MMA_AtomIJNS4_4SM904GMMA27MMA_64x256x32_S32S8S8_SS_TNEEEENS4_6LayoutINS5_IJSC_SC_SC_EEENS5_IJNSA_ILi0EEEST_ST_EEEEENS5_IJNS4_10UnderscoreESW_SW_EEEEENS4_13SM90_TMA_LOADENS4_14ComposedLayoutINS4_7SwizzleILi3ELi4ELi3EEENS4_18smem_ptr_flag_bitsILi8EEENSR_INS5_IJNSA_ILi8EEESI_EEENS5_IJSI_SC_EEEEEEEvNS4_8identityENS4_23SM90_TMA_LOAD_MULTICASTES19_vS1A_EENS_8epilogue10collective6detail29Sm90TmaWarpSpecializedAdapterINS1E_15DefaultEpilogueIaSK_SK_NS1D_6thread17LinearCombinationIaLi1EiiLNS1I_9ScaleType4KindE0ELNS_15FloatRoundStyleE2EaEENS1_15EpilogueDefaultEEEEEvvEEEEvNT_6ParamsE,@"STO_CUDA_ENTRY STV_DEFAULT"
_ZN7cutlass13device_kernelINS_4gemm6kernel13GemmUniversalIN4cute5tupleIJiiiiEEENS1_10collective13CollectiveMmaINS1_34MainloopSm90TmaGmmaWarpSpecializedILi3ENS5_IJNS4_1CILi2EEENSA_ILi1EEESC_EEENS1_32KernelTmaWarpSpecializedPingpongEEENS5_IJNSA_ILi64EEENSA_ILi512EEENSA_ILi128EEEEEEaNS5_IJlSC_lEEEaSK_NS4_8TiledMMAINS4_8MMA_AtomIJNS4_4SM904GMMA27MMA_64x256x32_S32S8S8_SS_TNEEEENS4_6LayoutINS5_IJSC_SC_SC_EEENS5_IJNSA_ILi0EEEST_ST_EEEEENS5_IJNS4_10UnderscoreESW_SW_EEEEENS4_13SM90_TMA_LOADENS4_14ComposedLayoutINS4_7SwizzleILi3ELi4ELi3EEENS4_18smem_ptr_flag_bitsILi8EEENSR_INS5_IJNSA_ILi8EEESI_EEENS5_IJSI_SC_EEEEEEEvNS4_8identityENS4_23SM90_TMA_LOAD_MULTICASTES19_vS1A_EENS_8epilogue10collective6detail29Sm90TmaWarpSpecializedAdapterINS1E_15DefaultEpilogueIaSK_SK_NS1D_6thread17LinearCombinationIaLi1EiiLNS1I_9ScaleType4KindE0ELNS_15FloatRoundStyleE2EaEENS1_15EpilogueDefaultEEEEEvvEEEEvNT_6ParamsE:
[----:B------:R-:W0:Y:S02]  /*0000*/  LDC R1, c[0x0][0x28] ;  /* 0x00000a00ff017b82 */ /* 0x000e240000000800 */
[----:B0-----:R-:W-:Y:S01]  /*0010*/  VIADD R1, R1, 0xfffff850 ;  /* 0xfffff85001017836 */ /* 0x001fe20000000000 */
[----:B------:R-:W0:Y:S01]  /*0020*/  S2R R2, SR_TID.X ;  /* 0x0000000000027919 */ /* 0x000e220000002100 */
[----:B------:R-:W-:Y:S01]  /*0030*/  ELECT P0, URZ, PT ;  /* 0x00000000003f782f */ /* 0x000fe20003800000 */
[----:B------:R-:W-:Y:S01]  /*0040*/  BSSY B0, `(.L_x_0) ;  /* 0x0000014000007945 */ /* 0x000fe20003800000 */
[--C-:B0-----:R-:W-:Y:S02]  /*0050*/  SHF.R.U32.HI R0, RZ, 0x5, R2.reuse ;  /* 0x00000005ff007819 */ /* 0x101fe40000011602 */
[----:B------:R-:W-:-:S03]  /*0060*/  SHF.R.U32.HI R5, RZ, 0x7, R2 ;  /* 0x00000007ff057819 */ /* 0x000fc60000011602 */
[----:B------:R-:W0:Y:S02]  /*0070*/  SHFL.IDX PT, R3, R0, RZ, 0x1f ;  /* 0x00001fff00037589 */ /* 0x000e2400000e0000 */
[----:B0-----:R-:W-:Y:S02]  /*0080*/  R2UR UR4, R3 ;  /* 0x00000000030472ca */ /* 0x001fe400000e0000 */
[----:B------:R0:W1:Y:S11]  /*0090*/  SHFL.IDX PT, R3, R5, RZ, 0x1f ;  /* 0x00001fff05037589 */ /* 0x00007600000e0000 */
[----:B------:R-:W-:-:S02]  /*00a0*/  USHF.R.S32.HI UR5, URZ, 0x1f, UR4 ;  /* 0x0000001f3f057899 */ /* 0x000fc40008011404 */
[----:B------:R-:W-:Y:S02]  /*00b0*/  ISETP.NE.OR P0, PT, RZ, UR4, !P0 ;  /* 0x00000004ff007c0c */ /* 0x000fe4000c705670 */
[----:B------:R-:W-:-:S04]  /*00c0*/  ULEA.HI UR5, UR5, UR4, URZ, 0x2 ;  /* 0x0000000405057291 */ /* 0x000fc8000f8f103f */
[----:B------:R-:W-:-:S04]  /*00d0*/  ULOP3.LUT UR5, UR5, 0xfffffffc, URZ, 0xc0, !UPT ;  /* 0xfffffffc05057892 */ /* 0x000fc8000f8ec03f */
[----:B------:R-:W-:-:S03]  /*00e0*/  UIADD3 UR4, UR4, -UR5, URZ ;  /* 0x8000000504047290 */ /* 0x000fc6000fffe03f */
[----:B01----:R-:W-:Y:S09]  /*00f0*/  @P0 BRA `(.L_x_1) ;  /* 0x0000000000200947 */ /* 0x003ff20003800000 */
[----:B------:R-:W-:Y:S02]  /*0100*/  ULDC.64 UR6, c[0x0][0x198] ;  /* 0x0000660000067ab9 */ /* 0x000fe40000000a00 */
[----:B------:R-:W-:Y:S02]  /*0110*/  UIADD3 UR8, UP0, UR6, 0xf0, URZ ;  /* 0x000000f006087890 */ /* 0x000fe4000ff1e03f */
[----:B------:R-:W-:Y:S02]  /*0120*/  UIADD3 UR6, UP1, UR6, 0x1f0, URZ ;  /* 0x000001f006067890 */ /* 0x000fe4000ff3e03f */
[----:B------:R-:W-:Y:S02]  /*0130*/  UIADD3.X UR9, URZ, UR7, URZ, UP0, !UPT ;  /* 0x000000073f097290 */ /* 0x000fe400087fe43f */
[----:B------:R-:W-:-:S07]  /*0140*/  UIADD3.X UR7, URZ, UR7, URZ, UP1, !UPT ;  /* 0x000000073f077290 */ /* 0x000fce0008ffe43f */
[----:B------:R0:W-:Y:S02]  /*0150*/  UTMACCTL.PF [UR8] ;  /* 0x00000000080079b9 */ /* 0x0001e40008040000 */
[----:B------:R0:W-:Y:S02]  /*0160*/  UTMACCTL.PF [UR6] ;  /* 0x00000000060079b9 */ /* 0x0001e40008040000 */
[----:B0-----:R-:W-:Y:S01]  /*0170*/  NOP ;  /* 0x0000000000007918 */ /* 0x001fe20000000000 */
.L_x_1:
[----:B------:R-:W-:Y:S05]  /*0180*/  BSYNC B0 ;  /* 0x0000000000007941 */ /* 0x000fea0003800000 */
.L_x_0:
[----:B------:R-:W0:Y:S01]  /*0190*/  SHFL.IDX PT, R6, R0, RZ, 0x1f ;  /* 0x00001fff00067589 */ /* 0x000e2200000e0000 */
[----:B------:R-:W-:Y:S01]  /*01a0*/  R2UR UR13, R3 ;  /* 0x00000000030d72ca */ /* 0x000fe200000e0000 */
[----:B------:R-:W-:-:S04]  /*01b0*/  UISETP.NE.AND UP0, UPT, UR4, 0x3, UPT ;  /* 0x000000030400788c */ /* 0x000fc8000bf05270 */
[----:B------:R-:W-:-:S08]  /*01c0*/  UISETP.EQ.OR UP0, UPT, UR4, URZ, !UP0 ;  /* 0x0000003f0400728c */ /* 0x000fd0000c702670 */
[----:B------:R-:W-:Y:S02]  /*01d0*/  UIADD3 UR12, UR13, -0x1, URZ ;  /* 0xffffffff0d0c7890 */ /* 0x000fe4000fffe03f */
[----:B------:R-:W-:Y:S02]  /*01e0*/  UISETP.EQ.AND UP0, UPT, UR13, URZ, UP0 ;  /* 0x0000003f0d00728c */ /* 0x000fe40008702270 */
[----:B------:R-:W-:Y:S02]  /*01f0*/  UISETP.GE.U32.AND UP1, UPT, UR12, 0x2, UPT ;  /* 0x000000020c00788c */ /* 0x000fe4000bf26070 */
[----:B------:R-:W-:Y:S01]  /*0200*/  USEL UR37, URZ, 0x1, !UP0 ;  /* 0x000000013f257887 */ /* 0x000fe2000c000000 */
[----:B0-----:R-:W-:-:S03]  /*0210*/  ISETP.NE.AND P0, PT, R6, RZ, PT ;  /* 0x000000ff0600720c */ /* 0x001fc60003f05270 */
[----:B------:R-:W-:-:S10]  /*0220*/  USEL UR37, UR37, 0x2, UP1 ;  /* 0x0000000225257887 */ /* 0x000fd40008800000 */
[----:B------:R-:W-:Y:S05]  /*0230*/  @P0 BRA `(.L_x_2) ;  /* 0x0000000000500947 */ /* 0x000fea0003800000 */
[----:B------:R-:W0:Y:S01]  /*0240*/  S2UR UR6, SR_CgaCtaId ;  /* 0x00000000000679c3 */ /* 0x000e220000008800 */
[----:B------:R-:W-:Y:S01]  /*0250*/  UMOV UR5, 0x400 ;  /* 0x0000040000057882 */ /* 0x000fe20000000000 */
[----:B------:R-:W-:Y:S01]  /*0260*/  UMOV UR7, 0x1 ;  /* 0x0000000100077882 */ /* 0x000fe20000000000 */
[----:B------:R-:W-:Y:S01]  /*0270*/  UMOV UR8, 0x2 ;  /* 0x0000000200087882 */ /* 0x000fe20000000000 */
[----:B------:R-:W-:Y:S01]  /*0280*/  ELECT P0, URZ, PT ;  /* 0x00000000003f782f */ /* 0x000fe20003800000 */
[----:B------:R-:W-:-:S04]  /*0290*/  UIADD3 UR8, -UR8, 0x100000, URZ ;  /* 0x0010000008087890 */ /* 0x000fc8000fffe13f */
[----:B------:R-:W-:Y:S02]  /*02a0*/  USHF.L.U32 UR9, UR8, 0xb, URZ ;  /* 0x0000000b08097899 */ /* 0x000fe4000800063f */
[----:B------:R-:W-:Y:S02]  /*02b0*/  USHF.L.U32 UR8, UR8, 0x1, URZ ;  /* 0x0000000108087899 */ /* 0x000fe4000800063f */
[----:B0-----:R-:W-:Y:S02]  /*02c0*/  ULEA UR5, UR6, UR5, 0x18 ;  /* 0x0000000506057291 */ /* 0x001fe4000f8ec03f */
[----:B------:R-:W-:-:S04]  /*02d0*/  UIADD3 UR6, -UR7, 0x100000, URZ ;  /* 0x0010000007067890 */ /* 0x000fc8000fffe13f */
[----:B------:R-:W-:Y:S02]  /*02e0*/  USHF.L.U32 UR7, UR6, 0xb, URZ ;  /* 0x0000000b06077899 */ /* 0x000fe4000800063f */
[----:B------:R-:W-:Y:S01]  /*02f0*/  USHF.L.U32 UR6, UR6, 0x1, URZ ;  /* 0x0000000106067899 */ /* 0x000fe2000800063f */
[----:B------:R-:W0:Y:S11]  /*0300*/  FENCE.VIEW.ASYNC.S ;  /* 0x00000000000073c6 */ /* 0x000e360000000000 */
[----:B0-----:R0:W1:Y:S01]  /*0310*/  SYNCS.EXCH.64 URZ, [UR5], UR6 ;  /* 0x00000006053f75b2 */ /* 0x0010620008000100 */
[----:B------:R0:W2:Y:S01]  /*0320*/  SYNCS.EXCH.64 URZ, [UR5+0x18], UR8 ;  /* 0x00001808053f75b2 */ /* 0x0000a20008000100 */
[----:B------:R0:W3:Y:S01]  /*0330*/  SYNCS.EXCH.64 URZ, [UR5+0x8], UR6 ;  /* 0x00000806053f75b2 */ /* 0x0000e20008000100 */
[----:B------:R0:W4:Y:S01]  /*0340*/  SYNCS.EXCH.64 URZ, [UR5+0x20], UR8 ;  /* 0x00002008053f75b2 */ /* 0x0001220008000100 */
[----:B------:R0:W0:Y:S01]  /*0350*/  SYNCS.EXCH.64 URZ, [UR5+0x10], UR6 ;  /* 0x00001006053f75b2 */ /* 0x0000220008000100 */
[----:B------:R0:W0:Y:S01]  /*0360*/  SYNCS.EXCH.64 URZ, [UR5+0x28], UR8 ;  /* 0x00002808053f75b2 */ /* 0x0000220008000100 */
[----:B------:R-:W-:Y:S01]  /*0370*/  NOP ;  /* 0x0000000000007918 */ /* 0x000fe20000000000 */
.L_x_2:
[----:B------:R-:W-:Y:S01]  /*0380*/  SHF.R.S32.HI R3, RZ, 0x1f, R2 ;  /* 0x0000001fff037819 */ /* 0x000fe20000011402 */
[----:B------:R-:W5:Y:S01]  /*0390*/  SHFL.IDX PT, R7, R0, RZ, 0x1f ;  /* 0x00001fff00077589 */ /* 0x000f6200000e0000 */
[----:B------:R-:W1:Y:S01]  /*03a0*/  S2UR UR14, SR_CTAID.X ;  /* 0x00000000000e79c3 */ /* 0x000e620000002500 */
[----:B------:R-:W-:Y:S02]  /*03b0*/  ELECT P0, URZ, PT ;  /* 0x00000000003f782f */ /* 0x000fe40003800000 */
[----:B------:R-:W-:Y:S01]  /*03c0*/  LEA.HI R3, R3, R2, RZ, 0x7 ;  /* 0x0000000203037211 */ /* 0x000fe200078f38ff */
[----:B------:R1:W2:Y:S01]  /*03d0*/  SHFL.IDX PT, R10, R0, RZ, 0x1f ;  /* 0x00001fff000a7589 */ /* 0x0002a200000e0000 */
[----:B------:R-:W-:Y:S02]  /*03e0*/  SHF.R.S32.HI R9, RZ, 0x1f, R6 ;  /* 0x0000001fff097819 */ /* 0x000fe40000011406 */
[----:B------:R-:W-:Y:S02]  /*03f0*/  ELECT P1, URZ, PT ;  /* 0x00000000003f782f */ /* 0x000fe40003820000 */
[----:B------:R-:W-:Y:S01]  /*0400*/  LOP3.LUT R3, R3, 0xffffff80, RZ, 0xc0, !PT ;  /* 0xffffff8003037812 */ /* 0x000fe200078ec0ff */
[----:B0-----:R-:W-:Y:S01]  /*0410*/  ULDC UR5, c[0x0][0x150] ;  /* 0x0000540000057ab9 */ /* 0x001fe20000000800 */
[----:B------:R-:W-:Y:S01]  /*0420*/  LEA.HI R9, R9, R6, RZ, 0x2 ;  /* 0x0000000609097211 */ /* 0x000fe200078f10ff */
[----:B------:R-:W0:Y:S01]  /*0430*/  LDC R13, c[0x0][0x144] ;  /* 0x00005100ff0d7b82 */ /* 0x000e220000000800 */
[----:B------:R-:W-:Y:S01]  /*0440*/  UMOV UR6, 0x20 ;  /* 0x0000002000067882 */ /* 0x000fe20000000000 */
[----:B------:R-:W-:Y:S01]  /*0450*/  IMAD.IADD R3, R2, 0x1, -R3 ;  /* 0x0000000102037824 */ /* 0x000fe200078e0a03 */
[----:B------:R-:W-:Y:S01]  /*0460*/  LOP3.LUT R9, R9, 0x3ffffffc, RZ, 0xc0, !PT ;  /* 0x3ffffffc09097812 */ /* 0x000fe200078ec0ff */
[----:B------:R-:W-:Y:S01]  /*0470*/  UMOV UR9, 0x80 ;  /* 0x0000008000097882 */ /* 0x000fe20000000000 */
[----:B------:R-:W-:Y:S01]  /*0480*/  NOP ;  /* 0x0000000000007918 */ /* 0x000fe20000000000 */
[----:B------:R-:W-:Y:S01]  /*0490*/  NOP ;  /* 0x0000000000007918 */ /* 0x000fe20000000000 */
[----:B------:R-:W-:Y:S01]  /*04a0*/  SHF.R.S32.HI R12, RZ, 0x1f, R3 ;  /* 0x0000001fff0c7819 */ /* 0x000fe20000011403 */
[----:B------:R-:W-:Y:S01]  /*04b0*/  IMAD.IADD R9, R6, 0x1, -R9 ;  /* 0x0000000106097824 */ /* 0x000fe200078e0a09 */
[----:B------:R-:W3:Y:S01]  /*04c0*/  LDC R15, c[0x0][0x148] ;  /* 0x00005200ff0f7b82 */ /* 0x000ee20000000800 */
[----:B------:R-:W4:Y:S01]  /*04d0*/  SHFL.IDX PT, R6, R5, RZ, 0x1f ;  /* 0x00001fff05067589 */ /* 0x000f2200000e0000 */
[----:B------:R-:W-:-:S02]  /*04e0*/  LEA.HI R4, R12, R3, RZ, 0x3 ;  /* 0x000000030c047211 */ /* 0x000fc400078f18ff */
[----:B------:R-:W-:Y:S02]  /*04f0*/  MOV R19, 0x1 ;  /* 0x0000000100137802 */ /* 0x000fe40000000f00 */
[----:B-----5:R-:W-:Y:S02]  /*0500*/  ISETP.NE.OR P0, PT, R7, RZ, !P0 ;  /* 0x000000ff0700720c */ /* 0x020fe40004705670 */
[--C-:B------:R-:W-:Y:S02]  /*0510*/  SHF.R.S32.HI R7, RZ, 0x3, R4.reuse ;  /* 0x00000003ff077819 */ /* 0x100fe40000011404 */
[----:B------:R-:W-:Y:S02]  /*0520*/  SHF.R.S32.HI R8, RZ, 0x1f, R4 ;  /* 0x0000001fff087819 */ /* 0x000fe40000011404 */
[----:B------:R-:W5:Y:S01]  /*0530*/  S2R R4, SR_CTAID.Y ;  /* 0x0000000000047919 */ /* 0x000f620000002600 */
[----:B-1----:R-:W-:Y:S02]  /*0540*/  I2FP.F32.U32 R0, UR14 ;  /* 0x0000000e00007c45 */ /* 0x002fe40008201000 */
[----:B------:R-:W-:-:S02]  /*0550*/  LEA.HI R8, R8, R7, RZ, 0x2 ;  /* 0x0000000708087211 */ /* 0x000fc400078f10ff */
[----:B--2---:R-:W-:Y:S01]  /*0560*/  ISETP.NE.OR P1, PT, R10, RZ, !P1 ;  /* 0x000000ff0a00720c */ /* 0x004fe20004f25670 */
[----:B------:R-:W-:Y:S01]  /*0570*/  FMUL R11, R0, UR5 ;  /* 0x00000005000b7c20 */ /* 0x000fe20008400000 */
[----:B------:R-:W-:Y:S01]  /*0580*/  LOP3.LUT R8, R8, 0xfffffffc, RZ, 0xc0, !PT ;  /* 0xfffffffc08087812 */ /* 0x000fe200078ec0ff */
[----:B------:R-:W-:Y:S01]  /*0590*/  VOTEU.ALL UP0, P0 ;  /* 0x00000000003f7886 */ /* 0x000fe20000000000 */
[----:B------:R-:W-:Y:S01]  /*05a0*/  ULDC UR5, c[0x0][0x154] ;  /* 0x0000550000057ab9 */ /* 0x000fe20000000800 */
[----:B------:R-:W-:Y:S02]  /*05b0*/  ISETP.NE.AND P2, PT, RZ, UR13, PT ;  /* 0x0000000dff007c0c */ /* 0x000fe4000bf45270 */
[----:B------:R-:W-:Y:S01]  /*05c0*/  IMAD.IADD R8, R7, 0x1, -R8 ;  /* 0x0000000107087824 */ /* 0x000fe200078e0a08 */
[----:B------:R-:W1:Y:S01]  /*05d0*/  F2I.U32.TRUNC.NTZ R11, R11 ;  /* 0x0000000b000b7305 */ /* 0x000e62000020f000 */
[----:B------:R-:W2:Y:S01]  /*05e0*/  @!UP0 S2UR UR8, SR_CgaCtaId ;  /* 0x00000000000889c3 */ /* 0x000ea20000008800 */
[----:B------:R-:W-:-:S04]  /*05f0*/  @!UP0 UIADD3 UR6, -UR6, 0x100000, URZ ;  /* 0x0010000006068890 */ /* 0x000fc8000fffe13f */
[----:B------:R-:W-:Y:S02]  /*0600*/  @!UP0 USHF.L.U32 UR7, UR6, 0xb, URZ ;  /* 0x0000000b06078899 */ /* 0x000fe4000800063f */
[----:B------:R-:W-:Y:S01]  /*0610*/  @!UP0 USHF.L.U32 UR6, UR6, 0x1, URZ ;  /* 0x0000000106068899 */ /* 0x000fe2000800063f */
[----:B------:R-:W-:Y:S01]  /*0620*/  LEA R8, R9, R8, 0x2 ;  /* 0x0000000809087211 */ /* 0x000fe200078e10ff */
[----:B------:R-:W-:Y:S01]  /*0630*/  VOTEU.ALL UP1, P1 ;  /* 0x00000000003f7886 */ /* 0x000fe20000820000 */
[----:B------:R-:W-:Y:S01]  /*0640*/  VOTEU.ALL UP2, P1 ;  /* 0x00000000003f7886 */ /* 0x000fe20000840000 */
[----:B------:R-:W-:Y:S01]  /*0650*/  VOTEU.ALL UP3, P1 ;  /* 0x00000000003f7886 */ /* 0x000fe20000860000 */
[C---:B------:R-:W-:Y:S01]  /*0660*/  LEA.HI R0, R8.reuse, R8, RZ, 0x1 ;  /* 0x0000000808007211 */ /* 0x040fe200078f08ff */
[----:B------:R-:W-:Y:S01]  /*0670*/  IMAD.SHL.U32 R7, R8, 0x4, RZ ;  /* 0x0000000408077824 */ /* 0x000fe200078e00ff */
[----:B------:R-:W4:Y:S01]  /*0680*/  @!UP1 S2UR UR11, SR_CgaCtaId ;  /* 0x00000000000b99c3 */ /* 0x000f220000008800 */
[----:B------:R-:W-:Y:S01]  /*0690*/  @!UP1 UMOV UR10, 0x400 ;  /* 0x00000400000a9882 */ /* 0x000fe20000000000 */
[----:B------:R-:W-:Y:S01]  /*06a0*/  LOP3.LUT R9, R0, 0xfffffffe, RZ, 0xc0, !PT ;  /* 0xfffffffe00097812 */ /* 0x000fe200078ec0ff */
[----:B------:R-:W-:Y:S01]  /*06b0*/  VOTEU.ALL UP4, P1 ;  /* 0x00000000003f7886 */ /* 0x000fe20000880000 */
[C---:B------:R-:W-:Y:S01]  /*06c0*/  LOP3.LUT R22, R8.reuse, 0xc, R7, 0x78, !PT ;  /* 0x0000000c08167812 */ /* 0x040fe200078e7807 */
[----:B-1----:R-:W-:Y:S01]  /*06d0*/  IMAD.MOV R14, RZ, RZ, -R11 ;  /* 0x000000ffff0e7224 */ /* 0x002fe200078e0a0b */
[----:B------:R-:W-:Y:S01]  /*06e0*/  VOTEU.ALL UP5, P1 ;  /* 0x00000000003f7886 */ /* 0x000fe200008a0000 */
[----:B------:R-:W-:Y:S01]  /*06f0*/  IMAD.IADD R9, R8, 0x1, -R9 ;  /* 0x0000000108097824 */ /* 0x000fe200078e0a09 */
[----:B-----5:R-:W-:Y:S01]  /*0700*/  I2FP.F32.U32 R0, R4 ;  /* 0x0000000400007245 */ /* 0x020fe20000201000 */
[----:B------:R-:W1:Y:S01]  /*0710*/  LDC R8, c[0x0][0x140] ;  /* 0x00005000ff087b82 */ /* 0x000e620000000800 */
[----:B0-----:R-:W-:-:S03]  /*0720*/  IMAD R14, R13, R14, UR14 ;  /* 0x0000000e0d0e7e24 */ /* 0x001fc6000f8e020e */
[----:B------:R-:W-:Y:S01]  /*0730*/  FMUL R0, R0, UR5 ;  /* 0x0000000500007c20 */ /* 0x000fe20008400000 */
[----:B------:R-:W-:Y:S01]  /*0740*/  @!UP0 UMOV UR5, 0x400 ;  /* 0x0000040000058882 */ /* 0x000fe20000000000 */
[----:B------:R-:W-:Y:S01]  /*0750*/  ISETP.NE.AND P3, PT, R9, R14, PT ;  /* 0x0000000e0900720c */ /* 0x000fe20003f65270 */
[----:B--2---:R-:W-:Y:S02]  /*0760*/  @!UP0 ULEA UR5, UR8, UR5, 0x18 ;  /* 0x0000000508058291 */ /* 0x004fe4000f8ec03f */
[----:B------:R-:W-:-:S04]  /*0770*/  @!UP1 UIADD3 UR8, -UR9, 0x100000, URZ ;  /* 0x0010000009089890 */ /* 0x000fc8000fffe13f */
[----:B------:R-:W-:Y:S02]  /*0780*/  @!UP1 USHF.L.U32 UR9, UR8, 0xb, URZ ;  /* 0x0000000b08099899 */ /* 0x000fe4000800063f */
[----:B------:R-:W-:Y:S01]  /*0790*/  @!UP1 USHF.L.U32 UR8, UR8, 0x1, URZ ;  /* 0x0000000108089899 */ /* 0x000fe2000800063f */
[----:B------:R-:W0:Y:S01]  /*07a0*/  F2I.U32.TRUNC.NTZ R0, R0 ;  /* 0x0000000000007305 */ /* 0x000e22000020f000 */
[----:B------:R-:W-:Y:S01]  /*07b0*/  VOTEU.ALL UP0, P0 ;  /* 0x00000000003f7886 */ /* 0x000fe20000000000 */
[----:B----4-:R-:W-:Y:S01]  /*07c0*/  @!UP1 ULEA UR10, UR11, UR10, 0x18 ;  /* 0x0000000a0b0a9291 */ /* 0x010fe2000f8ec03f */
[----:B------:R-:W-:Y:S01]  /*07d0*/  VOTEU.ALL UP1, P0 ;  /* 0x00000000003f7886 */ /* 0x000fe20000020000 */
[----:B------:R-:W-:Y:S01]  /*07e0*/  LOP3.LUT P0, RZ, R3, 0x7, RZ, 0xc0, !PT ;  /* 0x0000000703ff7812 */ /* 0x000fe2000780c0ff */
[----:B------:R-:W2:Y:S02]  /*07f0*/  FENCE.VIEW.ASYNC.S ;  /* 0x00000000000073c6 */ /* 0x000ea40000000000 */
[----:B--2---:R-:W2:Y:S01]  /*0800*/  @!UP0 SYNCS.EXCH.64 URZ, [UR5+0x60], UR6 ;  /* 0x00006006053f85b2 */ /* 0x004ea20008000100 */
[----:B------:R-:W-:-:S02]  /*0810*/  ISETP.LT.U32.AND P0, PT, R22, 0x2, !P0 ;  /* 0x000000021600780c */ /* 0x000fc40004701070 */
[----:B-1----:R-:W-:Y:S01]  /*0820*/  ISETP.EQ.U32.AND P1, PT, R8, 0x1, PT ;  /* 0x000000010800780c */ /* 0x002fe20003f22070 */
[----:B0-----:R-:W-:Y:S01]  /*0830*/  IMAD.MOV R16, RZ, RZ, -R0 ;  /* 0x000000ffff107224 */ /* 0x001fe200078e0a00 */
[----:B------:R-:W-:-:S03]  /*0840*/  @P3 LEA.HI R0, R22, R22, RZ, 0x1 ;  /* 0x0000001616003211 */ /* 0x000fc600078f08ff */
[----:B---3--:R-:W-:Y:S01]  /*0850*/  IMAD R7, R15, R16, R4 ;  /* 0x000000100f077224 */ /* 0x008fe200078e0204 */
[----:B------:R-:W-:-:S04]  /*0860*/  @P3 SHF.R.S32.HI R0, RZ, 0x1, R0 ;  /* 0x00000001ff003819 */ /* 0x000fc80000011400 */
[----:B------:R-:W-:Y:S01]  /*0870*/  @P3 ISETP.NE.AND P4, PT, R0, R7, PT ;  /* 0x000000070000320c */ /* 0x000fe20003f85270 */
[----:B------:R0:W1:Y:S01]  /*0880*/  @!UP1 SYNCS.EXCH.64 URZ, [UR5+0x68], UR6 ;  /* 0x00006806053f95b2 */ /* 0x0000620008000100 */
[----:B------:R-:W-:Y:S01]  /*0890*/  NOP ;  /* 0x0000000000007918 */ /* 0x000fe20000000000 */
[----:B------:R-:W-:Y:S02]  /*08a0*/  SEL R0, RZ, 0x1, !P0 ;  /* 0x00000001ff007807 */ /* 0x000fe40004000000 */
[----:B------:R-:W-:-:S04]  /*08b0*/  @P3 SEL R19, RZ, 0x1, P4 ;  /* 0x00000001ff133807 */ /* 0x000fc80002000000 */
[----:B------:R-:W-:Y:S02]  /*08c0*/  LOP3.LUT R19, R19, R0, RZ, 0xc0, !PT ;  /* 0x0000000013137212 */ /* 0x000fe400078ec0ff */
[----:B0-----:R-:W-:Y:S01]  /*08d0*/  R2UR UR5, R6 ;  /* 0x00000000060572ca */ /* 0x001fe200000e0000 */
[----:B------:R0:W3:Y:S01]  /*08e0*/  @!UP2 SYNCS.EXCH.64 URZ, [UR10+0x40], UR8 ;  /* 0x000040080a3fa5b2 */ /* 0x0000e20008000100 */
[----:B------:R0:W4:Y:S01]  /*08f0*/  @!UP3 SYNCS.EXCH.64 URZ, [UR10+0x48], UR8 ;  /* 0x000048080a3fb5b2 */ /* 0x0001220008000100 */
[----:B------:R0:W0:Y:S01]  /*0900*/  @!UP4 SYNCS.EXCH.64 URZ, [UR10+0x50], UR8 ;  /* 0x000050080a3fc5b2 */ /* 0x0000220008000100 */
[----:B------:R0:W0:Y:S01]  /*0910*/  @!UP5 SYNCS.EXCH.64 URZ, [UR10+0x58], UR8 ;  /* 0x000058080a3fd5b2 */ /* 0x0000220008000100 */
[----:B------:R-:W-:Y:S01]  /*0920*/  NOP ;  /* 0x0000000000007918 */ /* 0x000fe20000000000 */
[----:B--2---:R-:W-:Y:S09]  /*0930*/  @!P1 BRA `(.L_x_3) ;  /* 0x0000000000089947 */ /* 0x004ff20003800000 */
[----:B01-34-:R-:W-:Y:S01]  /*0940*/  UCGABAR_ARV ;  /* 0x00000000000079c7 */ /* 0x01bfe20008000000 */
[----:B------:R-:W-:Y:S05]  /*0950*/  BRA `(.L_x_4) ;  /* 0x0000000000047947 */ /* 0x000fea0003800000 */
.L_x_3:
[----:B01-34-:R-:W-:Y:S01]  /*0960*/  NOP ;  /* 0x0000000000007918 */ /* 0x01bfe20000000000 */
.L_x_4:
[----:B------:R-:W-:Y:S01]  /*0970*/  ULDC.64 UR6, c[0x0][0x598] ;  /* 0x0001660000067ab9 */ /* 0x000fe20000000a00 */
[----:B------:R-:W-:Y:S01]  /*0980*/  ULDC.64 UR52, c[0x0][0x208] ;  /* 0x0000820000347ab9 */ /* 0x000fe20000000a00 */
[----:B------:R-:W-:-:S04]  /*0990*/  ISETP.NE.U32.AND P0, PT, RZ, UR6, PT ;  /* 0x00000006ff007c0c */ /* 0x000fc8000bf05070 */
[----:B------:R-:W-:-:S13]  /*09a0*/  ISETP.NE.AND.EX P0, PT, RZ, UR7, PT, P0 ;  /* 0x00000007ff007c0c */ /* 0x000fda000bf05300 */
[----:B------:R-:W-:Y:S05]  /*09b0*/  @!P0 BRA `(.L_x_5) ;  /* 0x00000000001c8947 */ /* 0x000fea0003800000 */
[----:B------:R-:W0:Y:S02]  /*09c0*/  LDC.64 R6, c[0x0][0x598] ;  /* 0x00016600ff067b82 */ /* 0x000e240000000a00 */
[----:B0-----:R-:W2:Y:S02]  /*09d0*/  LDG.E.64 R6, desc[UR52][R6.64] ;  /* 0x0000003406067981 */ /* 0x001ea4000c1e1b00 */
[----:B--2---:R-:W-:-:S04]  /*09e0*/  ISETP.NE.U32.AND P0, PT, R6, RZ, PT ;  /* 0x000000ff0600720c */ /* 0x004fc80003f05070 */
[----:B------:R-:W-:-:S13]  /*09f0*/  ISETP.NE.AND.EX P0, PT, R7, RZ, PT, P0 ;  /* 0x000000ff0700720c */ /* 0x000fda0003f05300 */
[----:B------:R-:W-:Y:S05]  /*0a00*/  @!P0 BRA `(.L_x_5) ;  /* 0x0000000000088947 */ /* 0x000fea0003800000 */
[----:B------:R0:W5:Y:S01]  /*0a10*/  LD.E R17, desc[UR52][R6.64] ;  /* 0x0000003406117980 */ /* 0x000162000c101900 */
[----:B------:R-:W-:Y:S05]  /*0a20*/  BRA `(.L_x_6) ;  /* 0x0000000000247947 */ /* 0x000fea0003800000 */
.L_x_5:
[----:B------:R-:W-:Y:S02]  /*0a30*/  ULDC.64 UR6, c[0x0][0x588] ;  /* 0x0001620000067ab9 */ /* 0x000fe40000000a00 */
[----:B------:R-:W-:-:S04]  /*0a40*/  ISETP.NE.U32.AND P0, PT, RZ, UR6, PT ;  /* 0x00000006ff007c0c */ /* 0x000fc8000bf05070 */
[----:B------:R-:W-:-:S13]  /*0a50*/  ISETP.NE.AND.EX P0, PT, RZ, UR7, PT, P0 ;  /* 0x00000007ff007c0c */ /* 0x000fda000bf05300 */
[----:B------:R-:W-:Y:S05]  /*0a60*/  @!P0 BRA `(.L_x_7) ;  /* 0x00000000000c8947 */ /* 0x000fea0003800000 */
[----:B------:R-:W0:Y:S02]  /*0a70*/  LDC.64 R6, c[0x0][0x588] ;  /* 0x00016200ff067b82 */ /* 0x000e240000000a00 */
[----:B0-----:R1:W5:Y:S01]  /*0a80*/  LDG.E R17, desc[UR52][R6.64] ;  /* 0x0000003406117981 */ /* 0x001362000c1e1900 */
[----:B------:R-:W-:Y:S05]  /*0a90*/  BRA `(.L_x_6) ;  /* 0x0000000000087947 */ /* 0x000fea0003800000 */
.L_x_7:
[----:B------:R-:W-:Y:S02]  /*0aa0*/  ULDC UR6, c[0x0][0x580] ;  /* 0x0001600000067ab9 */ /* 0x000fe40000000800 */
[----:B------:R-:W-:-:S07]  /*0ab0*/  IMAD.U32 R17, RZ, RZ, UR6 ;  /* 0x00000006ff117e24 */ /* 0x000fce000f8e00ff */
.L_x_6:
[----:B------:R-:W-:Y:S02]  /*0ac0*/  ULDC.64 UR6, c[0x0][0x5a0] ;  /* 0x0001680000067ab9 */ /* 0x000fe40000000a00 */
[----:B------:R-:W-:-:S04]  /*0ad0*/  ISETP.NE.U32.AND P0, PT, RZ, UR6, PT ;  /* 0x00000006ff007c0c */ /* 0x000fc8000bf05070 */
[----:B------:R-:W-:-:S13]  /*0ae0*/  ISETP.NE.AND.EX P0, PT, RZ, UR7, PT, P0 ;  /* 0x00000007ff007c0c */ /* 0x000fda000bf05300 */
[----:B------:R-:W-:Y:S05]  /*0af0*/  @!P0 BRA `(.L_x_8) ;  /* 0x00000000001c8947 */ /* 0x000fea0003800000 */
[----:B01----:R-:W0:Y:S02]  /*0b00*/  LDC.64 R6, c[0x0][0x5a0] ;  /* 0x00016800ff067b82 */ /* 0x003e240000000a00 */
[----:B0-----:R-:W2:Y:S02]  /*0b10*/  LDG.E.64 R6, desc[UR52][R6.64] ;  /* 0x0000003406067981 */ /* 0x001ea4000c1e1b00 */
[----:B--2---:R-:W-:-:S04]  /*0b20*/  ISETP.NE.U32.AND P0, PT, R6, RZ, PT ;  /* 0x000000ff0600720c */ /* 0x004fc80003f05070 */
[----:B------:R-:W-:-:S13]  /*0b30*/  ISETP.NE.AND.EX P0, PT, R7, RZ, PT, P0 ;  /* 0x000000ff0700720c */ /* 0x000fda0003f05300 */
[----:B------:R-:W-:Y:S05]  /*0b40*/  @!P0 BRA `(.L_x_8) ;  /* 0x0000000000088947 */ /* 0x000fea0003800000 */
[----:B------:R0:W5:Y:S01]  /*0b50*/  LD.E R18, desc[UR52][R6.64] ;  /* 0x0000003406127980 */ /* 0x000162000c101900 */
[----:B------:R-:W-:Y:S05]  /*0b60*/  BRA `(.L_x_9) ;  /* 0x0000000000247947 */ /* 0x000fea0003800000 */
.L_x_8:
[----:B------:R-:W-:Y:S02]  /*0b70*/  ULDC.64 UR6, c[0x0][0x590] ;  /* 0x0001640000067ab9 */ /* 0x000fe40000000a00 */
[----:B------:R-:W-:-:S04]  /*0b80*/  ISETP.NE.U32.AND P0, PT, RZ, UR6, PT ;  /* 0x00000006ff007c0c */ /* 0x000fc8000bf05070 */
[----:B------:R-:W-:-:S13]  /*0b90*/  ISETP.NE.AND.EX P0, PT, RZ, UR7, PT, P0 ;  /* 0x00000007ff007c0c */ /* 0x000fda000bf05300 */
[----:B------:R-:W-:Y:S05]  /*0ba0*/  @!P0 BRA `(.L_x_10) ;  /* 0x00000000000c8947 */ /* 0x000fea0003800000 */
[----:B01----:R-:W0:Y:S02]  /*0bb0*/  LDC.64 R6, c[0x0][0x590] ;  /* 0x00016400ff067b82 */ /* 0x003e240000000a00 */
[----:B0-----:R1:W5:Y:S01]  /*0bc0*/  LDG.E R18, desc[UR52][R6.64] ;  /* 0x0000003406127981 */ /* 0x001362000c1e1900 */
[----:B------:R-:W-:Y:S05]  /*0bd0*/  BRA `(.L_x_9) ;  /* 0x0000000000087947 */ /* 0x000fea0003800000 */
.L_x_10:
[----:B------:R-:W-:Y:S02]  /*0be0*/  ULDC UR6, c[0x0][0x584] ;  /* 0x0001610000067ab9 */ /* 0x000fe40000000800 */
[----:B------:R-:W-:-:S07]  /*0bf0*/  IMAD.U32 R18, RZ, RZ, UR6 ;  /* 0x00000006ff127e24 */ /* 0x000fce000f8e00ff */
.L_x_9:
[----:B------:R-:W2:Y:S01]  /*0c00*/  LDC R0, c[0x0][0x65c] ;  /* 0x00019700ff007b82 */ /* 0x000ea20000000800 */
[----:B01----:R-:W-:Y:S01]  /*0c10*/  MOV R7, RZ ;  /* 0x000000ff00077202 */ /* 0x003fe20000000f00 */
[----:B------:R-:W-:Y:S01]  /*0c20*/  IMAD.U32 R6, RZ, RZ, UR14 ;  /* 0x0000000eff067e24 */ /* 0x000fe2000f8e00ff */
[----:B------:R-:W-:Y:S01]  /*0c30*/  UISETP.NE.AND UP0, UPT, UR13, 0x2, UPT ;  /* 0x000000020d00788c */ /* 0x000fe2000bf05270 */
[----:B------:R-:W-:Y:S01]  /*0c40*/  ULDC UR8, c[0x0][0x28c] ;  /* 0x0000a30000087ab9 */ /* 0x000fe20000000800 */
[----:B------:R-:W-:Y:S01]  /*0c50*/  UMOV UR49, URZ ;  /* 0x0000003f00317c82 */ /* 0x000fe20008000000 */
[----:B------:R-:W-:-:S03]  /*0c60*/  UIADD3 UR8, UR8, 0x7f, URZ ;  /* 0x0000007f08087890 */ /* 0x000fc6000fffe03f */
[----:B------:R-:W-:Y:S01]  /*0c70*/  PLOP3.LUT P0, PT, PT, PT, UP0, 0x80, 0x0 ;  /* 0x000000000000781c */ /* 0x000fe20003f0f008 */
[----:B------:R-:W-:Y:S01]  /*0c80*/  UMOV UR36, URZ ;  /* 0x0000003f00247c82 */ /* 0x000fe20008000000 */
[----:B------:R-:W-:Y:S01]  /*0c90*/  USHF.R.S32.HI UR9, URZ, 0x1f, UR8 ;  /* 0x0000001f3f097899 */ /* 0x000fe20008011408 */
[----:B------:R-:W-:-:S03]  /*0ca0*/  ULDC.64 UR10, c[0x0][0x650] ;  /* 0x00019400000a7ab9 */ /* 0x000fc60000000a00 */
[----:B------:R-:W-:-:S04]  /*0cb0*/  ULEA.HI UR9, UR9, UR8, URZ, 0x7 ;  /* 0x0000000809097291 */ /* 0x000fc8000f8f383f */
[----:B------:R-:W-:Y:S01]  /*0cc0*/  USHF.R.S32.HI UR38, URZ, 0x7, UR9 ;  /* 0x000000073f267899 */ /* 0x000fe20008011409 */
[----:B--2---:R-:W-:-:S13]  /*0cd0*/  ISETP.NE.AND P3, PT, R0, 0x1, PT ;  /* 0x000000010000780c */ /* 0x004fda0003f65270 */
[----:B------:R-:W0:Y:S01]  /*0ce0*/  @P3 LDC R9, c[0x0][0x10] ;  /* 0x00000400ff093b82 */ /* 0x000e220000000800 */
[----:B------:R-:W-:-:S07]  /*0cf0*/  @P3 IMAD.MOV.U32 R5, RZ, RZ, RZ ;  /* 0x000000ffff053224 */ /* 0x000fce00078e00ff */
[----:B------:R-:W1:Y:S01]  /*0d00*/  @!P3 LDC R11, c[0x0][0xc] ;  /* 0x00000300ff0bbb82 */ /* 0x000e620000000800 */
[----:B------:R-:W-:Y:S01]  /*0d10*/  ULDC UR6, c[0x0][0xc] ;  /* 0x0000030000067ab9 */ /* 0x000fe20000000800 */
[----:B------:R-:W-:Y:S01]  /*0d20*/  ULDC UR7, c[0x0][0x10] ;  /* 0x0000040000077ab9 */ /* 0x000fe20000000800 */
[----:B------:R-:W-:Y:S01]  /*0d30*/  ULDC UR8, c[0x0][0x14] ;  /* 0x0000050000087ab9 */ /* 0x000fe20000000800 */
[----:B------:R-:W-:-:S04]  /*0d40*/  UIMAD.WIDE.U32 UR6, UR6, UR7, URZ ;  /* 0x00000007060672a5 */ /* 0x000fc8000f8e003f */
[----:B------:R-:W-:Y:S02]  /*0d50*/  UIMAD.WIDE.U32 UR50, UR6, UR8, URZ ;  /* 0x00000008063272a5 */ /* 0x000fe4000f8e003f */
[----:B------:R-:W-:-:S04]  /*0d60*/  UIMAD UR39, UR7, UR8, URZ ;  /* 0x00000008072772a4 */ /* 0x000fc8000f8e023f */
[----:B------:R-:W-:Y:S01]  /*0d70*/  UIADD3 UR39, UR51, UR39, URZ ;  /* 0x0000002733277290 */ /* 0x000fe2000fffe03f */
[----:B0-----:R-:W-:-:S04]  /*0d80*/  @P3 IMAD.WIDE.U32 R8, R9, UR14, R4 ;  /* 0x0000000e09083c25 */ /* 0x001fc8000f8e0004 */
[----:B------:R-:W-:Y:S02]  /*0d90*/  @P3 IMAD.MOV.U32 R13, RZ, RZ, R8 ;  /* 0x000000ffff0d3224 */ /* 0x000fe400078e0008 */
[----:B-1----:R-:W-:-:S04]  /*0da0*/  @!P3 IMAD.WIDE.U32 R6, R4, R11, R6 ;  /* 0x0000000b0406b225 */ /* 0x002fc800078e0006 */
[----:B------:R-:W-:Y:S02]  /*0db0*/  @P3 IMAD.MOV.U32 R11, RZ, RZ, RZ ;  /* 0x000000ffff0b3224 */ /* 0x000fe400078e00ff */
[----:B------:R-:W-:Y:S02]  /*0dc0*/  @!P3 IMAD.MOV.U32 R13, RZ, RZ, R6 ;  /* 0x000000ffff0db224 */ /* 0x000fe400078e0006 */
[----:B------:R-:W-:Y:S02]  /*0dd0*/  @P3 IMAD.IADD R10, R9, 0x1, R11 ;  /* 0x00000001090a3824 */ /* 0x000fe400078e020b */
[----:B------:R-:W-:Y:S01]  /*0de0*/  @!P3 IMAD.MOV.U32 R10, RZ, RZ, R7 ;  /* 0x000000ffff0ab224 */ /* 0x000fe200078e0007 */
[----:B------:R0:W-:Y:S01]  /*0df0*/  STL [R1+0x208], R13 ;  /* 0x0002080d01007387 */ /* 0x0001e20000100800 */
[----:B------:R-:W-:Y:S02]  /*0e00*/  MOV R23, R13 ;  /* 0x0000000d00177202 */ /* 0x000fe40000000f00 */
[----:B------:R-:W-:Y:S01]  /*0e10*/  IMAD.MOV.U32 R26, RZ, RZ, R10 ;  /* 0x000000ffff1a7224 */ /* 0x000fe200078e000a */
[----:B------:R0:W-:Y:S01]  /*0e20*/  STL [R1+0x204], R10 ;  /* 0x0002040a01007387 */ /* 0x0001e20000100800 */
[----:B------:R-:W-:Y:S05]  /*0e30*/  @P0 BRA `(.L_x_11) ;  /* 0x0000000000280947 */ /* 0x000fea0003800000 */
[----:B------:R-:W-:Y:S01]  /*0e40*/  IADD3 R23, P0, R23, UR50, RZ ;  /* 0x0000003217177c10 */ /* 0x000fe2000ff1e0ff */
[----:B------:R-:W-:Y:S02]  /*0e50*/  UISETP.GE.U32.AND UP0, UPT, UR38, 0x3, UPT ;  /* 0x000000032600788c */ /* 0x000fe4000bf06070 */
[----:B------:R-:W-:Y:S01]  /*0e60*/  UIMAD.WIDE.U32 UR6, UR38, -0x55555555, URZ ;  /* 0xaaaaaaab260678a5 */ /* 0x000fe2000f8e003f */
[----:B------:R-:W-:Y:S01]  /*0e70*/  IADD3.X R26, R26, UR39, RZ, P0, !PT ;  /* 0x000000271a1a7c10 */ /* 0x000fe200087fe4ff */
[----:B------:R1:W-:Y:S01]  /*0e80*/  STL [R1+0x208], R23 ;  /* 0x0002081701007387 */ /* 0x0003e20000100800 */
[----:B------:R-:W-:Y:S01]  /*0e90*/  UMOV UR36, URZ ;  /* 0x0000003f00247c82 */ /* 0x000fe20008000000 */
[----:B------:R-:W-:Y:S02]  /*0ea0*/  USHF.R.U32.HI UR6, URZ, 0x1, UR7 ;  /* 0x000000013f067899 */ /* 0x000fe40008011607 */
[----:B------:R1:W-:Y:S02]  /*0eb0*/  STL [R1+0x204], R26 ;  /* 0x0002041a01007387 */ /* 0x0003e40000100800 */
[----:B------:R-:W-:-:S02]  /*0ec0*/  UIMAD UR49, UR6, -0x3, UR38 ;  /* 0xfffffffd063178a4 */ /* 0x000fc4000f8e0226 */
[----:B------:R-:W-:-:S12]  /*0ed0*/  @UP0 ULOP3.LUT UR36, UR6, 0x1, URZ, 0xc0, !UPT ;  /* 0x0000000106240892 */ /* 0x000fd8000f8ec03f */
.L_x_11:
[----:B------:R-:W-:Y:S01]  /*0ee0*/  IMAD.MOV.U32 R8, RZ, RZ, -0x1 ;  /* 0xffffffffff087424 */ /* 0x000fe200078e00ff */
[----:B------:R-:W-:Y:S01]  /*0ef0*/  MOV R6, 0xffffffff ;  /* 0xffffffff00067802 */ /* 0x000fe20000000f00 */
[----:B------:R-:W-:Y:S01]  /*0f00*/  IMAD.MOV.U32 R7, RZ, RZ, -0x1 ;  /* 0xffffffffff077424 */ /* 0x000fe200078e00ff */
[----:B------:R-:W-:Y:S02]  /*0f10*/  ISETP.GE.U32.AND P0, PT, R23, UR10, PT ;  /* 0x0000000a17007c0c */ /* 0x000fe4000bf06070 */
[----:B------:R2:W-:Y:S01]  /*0f20*/  STL [R1+0x20c], R8 ;  /* 0x00020c0801007387 */ /* 0x0005e20000100800 */
[----:B------:R-:W-:Y:S02]  /*0f30*/  PRMT R0, RZ, 0x7610, R0 ;  /* 0x00007610ff007816 */ /* 0x000fe40000000000 */
[----:B------:R-:W-:Y:S01]  /*0f40*/  ISETP.GE.U32.AND.EX P0, PT, R26, UR11, PT, P0 ;  /* 0x0000000b1a007c0c */ /* 0x000fe2000bf06100 */
[----:B------:R2:W-:Y:S04]  /*0f50*/  STL [R1+0x200], R6 ;  /* 0x0002000601007387 */ /* 0x0005e80000100800 */
[----:B------:R2:W-:Y:S08]  /*0f60*/  STL [R1+0x210], R7 ;  /* 0x0002100701007387 */ /* 0x0005f00000100800 */
[----:B------:R-:W-:Y:S05]  /*0f70*/  @P0 BRA `(.L_x_12) ;  /* 0x0000000400380947 */ /* 0x000fea0003800000 */
[----:B------:R-:W3:Y:S01]  /*0f80*/  LDC.64 R20, c[0x0][0x628] ;  /* 0x00018a00ff147b82 */ /* 0x000ee20000000a00 */
[----:B--2---:R-:W-:Y:S02]  /*0f90*/  IMAD.MOV.U32 R6, RZ, RZ, R23 ;  /* 0x000000ffff067224 */ /* 0x004fe400078e0017 */
[----:B------:R-:W-:-:S05]  /*0fa0*/  IMAD.MOV.U32 R7, RZ, RZ, R26 ;  /* 0x000000ffff077224 */ /* 0x000fca00078e001a */
[----:B------:R-:W2:Y:S08]  /*0fb0*/  LDC R0, c[0x0][0x630] ;  /* 0x00018c00ff007b82 */ /* 0x000eb00000000800 */
[----:B------:R-:W4:Y:S01]  /*0fc0*/  LDC.64 R24, c[0x0][0x620] ;  /* 0x00018800ff187b82 */ /* 0x000f220000000a00 */
[----:B---3--:R-:W-:-:S04]  /*0fd0*/  ISETP.NE.U32.AND P0, PT, R20, RZ, PT ;  /* 0x000000ff1400720c */ /* 0x008fc80003f05070 */
[----:B------:R-:W-:-:S13]  /*0fe0*/  ISETP.NE.AND.EX P0, PT, R21, RZ, PT, P0 ;  /* 0x000000ff1500720c */ /* 0x000fda0003f05300 */
[----:B--2-4-:R-:W-:Y:S05]  /*0ff0*/  @!P0 BRA `(.L_x_13) ;  /* 0x0000000000288947 */ /* 0x014fea0003800000 */
[----:B------:R-:W2:Y:S02]  /*1000*/  LDC R11, c[0x0][0x634] ;  /* 0x00018d00ff0b7b82 */ /* 0x000ea40000000800 */
[----:B--2---:R-:W-:-:S05]  /*1010*/  IADD3 R11, P0, R23, R11, RZ ;  /* 0x0000000b170b7210 */ /* 0x004fca0007f1e0ff */
[----:B0-----:R-:W-:-:S04]  /*1020*/  IMAD.X R13, RZ, RZ, R26, P0 ;  /* 0x000000ffff0d7224 */ /* 0x001fc800000e061a */
[----:B------:R-:W-:-:S04]  /*1030*/  IMAD.WIDE.U32 R6, R13, R20, RZ ;  /* 0x000000140d067225 */ /* 0x000fc800078e00ff */
[----:B------:R-:W-:-:S04]  /*1040*/  IMAD.WIDE.U32 R8, P0, R11, R21, R6 ;  /* 0x000000150b087225 */ /* 0x000fc80007800006 */
[----:B------:R-:W-:Y:S01]  /*1050*/  IMAD.WIDE.U32 R6, R11, R20, RZ ;  /* 0x000000140b067225 */ /* 0x000fe200078e00ff */
[----:B------:R-:W-:-:S03]  /*1060*/  MOV R10, R9 ;  /* 0x00000009000a7202 */ /* 0x000fc60000000f00 */
[----:B------:R-:W-:Y:S01]  /*1070*/  IMAD.X R11, RZ, RZ, RZ, P0 ;  /* 0x000000ffff0b7224 */ /* 0x000fe200000e06ff */
[----:B------:R-:W-:-:S05]  /*1080*/  IADD3 RZ, P0, R7, R8, RZ ;  /* 0x0000000807ff7210 */ /* 0x000fca0007f1e0ff */
[----:B------:R-:W-:-:S08]  /*1090*/  IMAD.WIDE.U32.X R6, R13, R21, R10, P0 ;  /* 0x000000150d067225 */ /* 0x000fd000000e040a */
.L_x_13:
[-CC-:B------:R-:W-:Y:S01]  /*10a0*/  SHF.R.U64 R31, R6, R0.reuse, R7.reuse ;  /* 0x00000000061f7219 */ /* 0x180fe20000001207 */
[----:B------:R-:W2:Y:S01]  /*10b0*/  LDC.64 R28, c[0x0][0x640] ;  /* 0x00019000ff1c7b82 */ /* 0x000ea20000000a00 */
[----:B------:R-:W-:Y:S01]  /*10c0*/  SHF.R.U32.HI R0, RZ, R0, R7 ;  /* 0x00000000ff007219 */ /* 0x000fe20000011607 */
[----:B------:R-:W-:Y:S01]  /*10d0*/  IMAD.MOV.U32 R6, RZ, RZ, R23 ;  /* 0x000000ffff067224 */ /* 0x000fe200078e0017 */
[----:B------:R-:W-:-:S05]  /*10e0*/  IADD3 R9, P0, RZ, -R31, RZ ;  /* 0x8000001fff097210 */ /* 0x000fca0007f1e0ff */
[----:B------:R-:W3:Y:S01]  /*10f0*/  LDC R8, c[0x0][0x618] ;  /* 0x00018600ff087b82 */ /* 0x000ee20000000800 */
[----:B------:R-:W-:-:S04]  /*1100*/  IMAD.X R7, RZ, RZ, ~R0, P0 ;  /* 0x000000ffff077224 */ /* 0x000fc800000e0e00 */
[-C--:B------:R-:W-:Y:S02]  /*1110*/  IMAD R0, R7, R24.reuse, RZ ;  /* 0x0000001807007224 */ /* 0x080fe400078e02ff */
[----:B------:R-:W-:Y:S01]  /*1120*/  IMAD.MOV.U32 R7, RZ, RZ, R26 ;  /* 0x000000ffff077224 */ /* 0x000fe200078e001a */
[----:B------:R-:W4:Y:S01]  /*1130*/  LDC R11, c[0x0][0x608] ;  /* 0x00018200ff0b7b82 */ /* 0x000f220000000800 */
[----:B-1----:R-:W-:Y:S02]  /*1140*/  IMAD.MOV.U32 R26, RZ, RZ, 0x1 ;  /* 0x00000001ff1a7424 */ /* 0x002fe400078e00ff */
[----:B------:R-:W-:-:S04]  /*1150*/  IMAD.WIDE.U32 R6, R9, R24, R6 ;  /* 0x0000001809067225 */ /* 0x000fc800078e0006 */
[----:B------:R-:W-:Y:S01]  /*1160*/  IMAD R9, R9, R25, R0 ;  /* 0x0000001909097224 */ /* 0x000fe200078e0200 */
[----:B------:R-:W1:Y:S01]  /*1170*/  LDC R27, c[0x0][0x658] ;  /* 0x00019600ff1b7b82 */ /* 0x000e620000000800 */
[----:B--2---:R-:W-:Y:S02]  /*1180*/  ISETP.NE.U32.AND P0, PT, R28, RZ, PT ;  /* 0x000000ff1c00720c */ /* 0x004fe40003f05070 */
[----:B------:R-:W-:Y:S01]  /*1190*/  IMAD.IADD R7, R7, 0x1, R9 ;  /* 0x0000000107077824 */ /* 0x000fe200078e0209 */
[----:B------:R-:W-:Y:S02]  /*11a0*/  MOV R0, 0xffffffff ;  /* 0xffffffff00007802 */ /* 0x000fe40000000f00 */
[----:B------:R-:W-:Y:S02]  /*11b0*/  ISETP.NE.AND.EX P0, PT, R29, RZ, PT, P0 ;  /* 0x000000ff1d00720c */ /* 0x000fe40003f05300 */
[----:B------:R-:W2:Y:S01]  /*11c0*/  LDC R25, c[0x0][0x600] ;  /* 0x00018000ff197b82 */ /* 0x000ea20000000800 */
[----:B---3--:R-:W-:-:S02]  /*11d0*/  SHF.R.U64 R23, R6, R8, R7 ;  /* 0x0000000806177219 */ /* 0x008fc40000001207 */
[----:B------:R-:W-:-:S05]  /*11e0*/  SHF.R.U32.HI R6, RZ, R8, R7 ;  /* 0x00000008ff067219 */ /* 0x000fca0000011607 */
[----:B------:R-:W3:Y:S01]  /*11f0*/  LDC R20, c[0x0][0x648] ;  /* 0x00019200ff147b82 */ /* 0x000ee20000000800 */
[-CC-:B----4-:R-:W-:Y:S02]  /*1200*/  SHF.R.U64 R32, R23, R11.reuse, R6.reuse ;  /* 0x0000000b17207219 */ /* 0x190fe40000001206 */
[----:B------:R-:W-:-:S05]  /*1210*/  SHF.R.U32.HI R6, RZ, R11, R6 ;  /* 0x0000000bff067219 */ /* 0x000fca0000011606 */
[----:B------:R-:W4:Y:S01]  /*1220*/  LDC R24, c[0x0][0x638] ;  /* 0x00018e00ff187b82 */ /* 0x000f220000000800 */
[-CC-:B-1----:R-:W-:Y:S02]  /*1230*/  SHF.R.U64 R34, R32, R27.reuse, R6.reuse ;  /* 0x0000001b20227219 */ /* 0x182fe40000001206 */
[-C--:B------:R-:W-:Y:S02]  /*1240*/  SHF.L.U32 R0, R0, R27.reuse, RZ ;  /* 0x0000001b00007219 */ /* 0x080fe400000006ff */
[----:B------:R-:W-:Y:S01]  /*1250*/  SHF.R.U32.HI R7, RZ, R27, R6 ;  /* 0x0000001bff077219 */ /* 0x000fe20000011606 */
[----:B------:R-:W-:Y:S01]  /*1260*/  IMAD.MOV.U32 R6, RZ, RZ, R34 ;  /* 0x000000ffff067224 */ /* 0x000fe200078e0022 */
[----:B0-----:R-:W-:Y:S01]  /*1270*/  LOP3.LUT R13, RZ, R0, RZ, 0x33, !PT ;  /* 0x00000000ff0d7212 */ /* 0x001fe200078e33ff */
[----:B------:R-:W0:Y:S01]  /*1280*/  LDC R30, c[0x0][0x610] ;  /* 0x00018400ff1e7b82 */ /* 0x000e220000000800 */
[----:B------:R-:W-:Y:S05]  /*1290*/  @!P0 BRA `(.L_x_14) ;  /* 0x0000000000288947 */ /* 0x000fea0003800000 */
[----:B------:R-:W1:Y:S02]  /*12a0*/  LDC R11, c[0x0][0x64c] ;  /* 0x00019300ff0b7b82 */ /* 0x000e640000000800 */
[----:B-1----:R-:W-:-:S05]  /*12b0*/  IADD3 R11, P0, R34, R11, RZ ;  /* 0x0000000b220b7210 */ /* 0x002fca0007f1e0ff */
[----:B------:R-:W-:-:S04]  /*12c0*/  IMAD.X R21, RZ, RZ, R7, P0 ;  /* 0x000000ffff157224 */ /* 0x000fc800000e0607 */
[----:B------:R-:W-:-:S04]  /*12d0*/  IMAD.WIDE.U32 R6, R21, R28, RZ ;  /* 0x0000001c15067225 */ /* 0x000fc800078e00ff */
[----:B------:R-:W-:-:S04]  /*12e0*/  IMAD.WIDE.U32 R8, P0, R11, R29, R6 ;  /* 0x0000001d0b087225 */ /* 0x000fc80007800006 */
[----:B------:R-:W-:Y:S01]  /*12f0*/  IMAD.WIDE.U32 R6, R11, R28, RZ ;  /* 0x0000001c0b067225 */ /* 0x000fe200078e00ff */
[----:B------:R-:W-:-:S03]  /*1300*/  MOV R10, R9 ;  /* 0x00000009000a7202 */ /* 0x000fc60000000f00 */
[----:B------:R-:W-:Y:S01]  /*1310*/  IMAD.X R11, RZ, RZ, RZ, P0 ;  /* 0x000000ffff0b7224 */ /* 0x000fe200000e06ff */
[----:B------:R-:W-:-:S05]  /*1320*/  IADD3 RZ, P0, R7, R8, RZ ;  /* 0x0000000807ff7210 */ /* 0x000fca0007f1e0ff */
[----:B------:R-:W-:-:S08]  /*1330*/  IMAD.WIDE.U32.X R6, R21, R29, R10, P0 ;  /* 0x0000001d15067225 */ /* 0x000fd000000e040a */
.L_x_14:
[----:B---3--:R-:W-:Y:S01]  /*1340*/  SHF.R.U64 R5, R6, R20, R7 ;  /* 0x0000001406057219 */ /* 0x008fe20000001207 */
[----:B--2---:R-:W-:Y:S01]  /*1350*/  VIADD R6, R25, 0xffffffff ;  /* 0xffffffff19067836 */ /* 0x004fe20000000000 */
[----:B------:R-:W-:Y:S01]  /*1360*/  SHF.L.U32 R0, R26, R27, RZ ;  /* 0x0000001b1a007219 */ /* 0x000fe200000006ff */
[----:B------:R-:W-:Y:S01]  /*1370*/  @P3 IMAD R14, R15, R16, R4 ;  /* 0x000000100f0e3224 */ /* 0x000fe200078e0204 */
[----:B------:R-:W-:Y:S01]  /*1380*/  LOP3.LUT R13, R32, R13, RZ, 0xc0, !PT ;  /* 0x0000000d200d7212 */ /* 0x000fe200078ec0ff */
[----:B------:R-:W-:-:S04]  /*1390*/  IMAD.MOV R7, RZ, RZ, -R5 ;  /* 0x000000ffff077224 */ /* 0x000fc800078e0a05 */
[----:B------:R-:W-:Y:S01]  /*13a0*/  IMAD R13, R0, R5, R13 ;  /* 0x00000005000d7224 */ /* 0x000fe200078e020d */
[----:B------:R-:W-:Y:S01]  /*13b0*/  LOP3.LUT R5, R23, R6, RZ, 0xc0, !PT ;  /* 0x0000000617057212 */ /* 0x000fe200078ec0ff */
[----:B----4-:R-:W-:Y:S02]  /*13c0*/  IMAD R0, R7, R24, R34 ;  /* 0x0000001807007224 */ /* 0x010fe400078e0222 */
[----:B------:R-:W-:Y:S02]  /*13d0*/  IMAD.MOV.U32 R6, RZ, RZ, 0x1 ;  /* 0x00000001ff067424 */ /* 0x000fe400078e00ff */
[----:B0-----:R-:W-:Y:S02]  /*13e0*/  IMAD R4, R13, R30, R14 ;  /* 0x0000001e0d047224 */ /* 0x001fe400078e020e */
[----:B------:R-:W-:Y:S01]  /*13f0*/  IMAD R5, R0, R25, R5 ;  /* 0x0000001900057224 */ /* 0x000fe200078e0205 */
[----:B------:R-:W-:-:S04]  /*1400*/  PRMT R0, R6, 0x7610, R0 ;  /* 0x0000761006007816 */ /* 0x000fc80000000000 */
[----:B------:R-:W-:Y:S02]  /*1410*/  SEL R6, R5, R4, !P3 ;  /* 0x0000000405067207 */ /* 0x000fe40005800000 */
[----:B------:R-:W-:-:S03]  /*1420*/  SEL R4, R4, R5, !P3 ;  /* 0x0000000504047207 */ /* 0x000fc60005800000 */
[----:B------:R3:W-:Y:S04]  /*1430*/  STL [R1+0x210], R6 ;  /* 0x0002100601007387 */ /* 0x0007e80000100800 */
[----:B------:R3:W-:Y:S04]  /*1440*/  STL [R1+0x200], R31 ;  /* 0x0002001f01007387 */ /* 0x0007e80000100800 */
[----:B------:R3:W-:Y:S02]  /*1450*/  STL [R1+0x20c], R4 ;  /* 0x00020c0401007387 */ /* 0x0007e40000100800 */
.L_x_12:
[----:B------:R-:W-:Y:S05]  /*1460*/  @!P1 BRA `(.L_x_15) ;  /* 0x00000000000c9947 */ /* 0x000fea0003800000 */
[----:B------:R-:W-:Y:S01]  /*1470*/  UCGABAR_WAIT ;  /* 0x0000000000007dc7 */ /* 0x000fe20008000000 */
[----:B------:R-:W-:Y:S01]  /*1480*/  CCTL.IVALL ;  /* 0x00000000ff00798f */ /* 0x000fe20002000000 */
[----:B------:R-:W-:Y:S05]  /*1490*/  BRA `(.L_x_16) ;  /* 0x0000000000047947 */ /* 0x000fea0003800000 */
.L_x_15:
[----:B------:R-:W-:Y:S06]  /*14a0*/  BAR.SYNC.DEFER_BLOCKING 0x0 ;  /* 0x0000000000007b1d */ /* 0x000fec0000010000 */
.L_x_16:
[----:B------:R-:W-:Y:S05]  /*14b0*/  @!P2 BRA `(.L_x_17) ;  /* 0x0000016800f0a947 */ /* 0x000fea0003800000 */
[----:B------:R-:W-:-:S06]  /*14c0*/  UISETP.GT.U32.AND UP0, UPT, UR12, 0x1, UPT ;  /* 0x000000010c00788c */ /* 0x000fcc000bf04070 */
[----:B------:R-:W-:-:S13]  /*14d0*/  PLOP3.LUT P0, PT, PT, PT, UP0, 0x80, 0x0 ;  /* 0x000000000000781c */ /* 0x000fda0003f0f008 */
[----:B------:R-:W-:Y:S05]  /*14e0*/  @P0 EXIT ;  /* 0x000000000000094d */ /* 0x000fea0003800000 */
.L_x_18:
[----:B------:R-:W-:-:S08]  /*14f0*/  NOP ;  /* 0x0000000000007918 */ /* 0x000fd00000000000 */
[----:B------:R-:W4:Y:S02]  /*1500*/  USETMAXREG.TRY_ALLOC.CTAPOOL UP0, 0xf0 ;  /* 0x000000f0000079c8 */ /* 0x000f240008000600 */
[----:B----4-:R-:W-:-:S13]  /*1510*/  PLOP3.LUT P0, PT, PT, PT, UP0, 0x80, 0x0 ;  /* 0x000000000000781c */ /* 0x010fda0003f0f008 */
[----:B------:R-:W-:Y:S05]  /*1520*/  @!P0 BRA `(.L_x_18) ;  /* 0xfffffffc00f08947 */ /* 0x000fea000383ffff */
[----:B------:R-:W-:-:S13]  /*1530*/  LOP3.LUT P0, RZ, R0, 0xff, RZ, 0xc0, !PT ;  /* 0x000000ff00ff7812 */ /* 0x000fda000780c0ff */
[----:B------:R-:W-:Y:S05]  /*1540*/  @!P0 EXIT ;  /* 0x000000000000894d */ /* 0x000fea0003800000 */
[----:B------:R-:W4:Y:S01]  /*1550*/  S2UR UR4, SR_CgaCtaId ;  /* 0x00000000000479c3 */ /* 0x000f220000008800 */
[CC--:B------:R-:W-:Y:S01]  /*1560*/  LEA.HI R0, R12.reuse, R3.reuse, RZ, 0x2 ;  /* 0x000000030c007211 */ /* 0x0c0fe200078f10ff */
[----:B------:R-:W-:Y:S01]  /*1570*/  UIADD3 UR5, UR5, -0x1, URZ ;  /* 0xffffffff05057890 */ /* 0x000fe2000fffe03f */
[----:B------:R-:W-:Y:S01]  /*1580*/  LEA.HI R12, R12, R3, RZ, 0x5 ;  /* 0x000000030c0c7211 */ /* 0x000fe200078f28ff */
[----:B------:R-:W-:Y:S01]  /*1590*/  UMOV UR42, 0x400 ;  /* 0x00000400002a7882 */ /* 0x000fe20000000000 */
[--C-:B------:R-:W-:Y:S01]  /*15a0*/  SHF.R.S32.HI R156, RZ, 0x2, R0.reuse ;  /* 0x00000002ff9c7819 */ /* 0x100fe20000011400 */
[----:B------:R-:W-:Y:S01]  /*15b0*/  UISETP.LT.AND UP0, UPT, UR38, 0x1, UPT ;  /* 0x000000012600788c */ /* 0x000fe2000bf01270 */
[----:B------:R-:W-:Y:S01]  /*15c0*/  SHF.R.S32.HI R5, RZ, 0x1f, R0 ;  /* 0x0000001fff057819 */ /* 0x000fe20000011400 */
[----:B------:R-:W-:Y:S01]  /*15d0*/  USHF.L.U32 UR41, UR5, 0x3, URZ ;  /* 0x0000000305297899 */ /* 0x000fe2000800063f */
[----:B------:R-:W-:Y:S01]  /*15e0*/  LOP3.LUT R154, R0, 0xfffffffc, RZ, 0xc0, !PT ;  /* 0xfffffffc009a7812 */ /* 0x000fe200078ec0ff */
[----:B------:R-:W-:Y:S01]  /*15f0*/  USEL UR44, UR38, 0x1, UP0 ;  /* 0x00000001262c7887 */ /* 0x000fe20008000000 */
[----:B------:R-:W-:Y:S01]  /*1600*/  LEA.HI R5, R5, R156, RZ, 0x3 ;  /* 0x0000009c05057211 */ /* 0x000fe200078f18ff */
[----:B------:R-:W-:Y:S01]  /*1610*/  UISETP.NE.AND UP0, UPT, UR5, URZ, UPT ;  /* 0x0000003f0500728c */ /* 0x000fe2000bf05270 */
[----:B------:R-:W-:Y:S01]  /*1620*/  IADD3 R154, R3, -R154, RZ ;  /* 0x8000009a039a7210 */ /* 0x000fe20007ffe0ff */
[----:B------:R-:W-:Y:S01]  /*1630*/  ULOP3.LUT UR48, UR41, 0x8, URZ, 0xc0, !UPT ;  /* 0x0000000829307892 */ /* 0x000fe2000f8ec03f */
[----:B------:R-:W-:Y:S01]  /*1640*/  LOP3.LUT R5, R5, 0xfffffff8, RZ, 0xc0, !PT ;  /* 0xfffffff805057812 */ /* 0x000fe200078ec0ff */
[----:B------:R-:W-:-:S02]  /*1650*/  USHF.L.U32 UR40, UR38, 0x1, URZ ;  /* 0x0000000126287899 */ /* 0x000fc4000800063f */
[----:B------:R-:W-:Y:S02]  /*1660*/  UIADD3 UR44, -UR44, UR38, URZ ;  /* 0x000000262c2c7290 */ /* 0x000fe4000fffe13f */
[----:B------:R-:W-:Y:S01]  /*1670*/  IMAD.IADD R156, R156, 0x1, -R5 ;  /* 0x000000019c9c7824 */ /* 0x000fe200078e0a05 */
[----:B------:R-:W-:Y:S01]  /*1680*/  SHF.R.S32.HI R5, RZ, 0x5, R12 ;  /* 0x00000005ff057819 */ /* 0x000fe2000001140c */
[----:B------:R-:W-:Y:S02]  /*1690*/  ULOP3.LUT UR45, UR41, 0x8, URZ, 0xc, !UPT ;  /* 0x00000008292d7892 */ /* 0x000fe4000f8e0c3f */
[----:B----4-:R-:W-:Y:S01]  /*16a0*/  ULEA UR42, UR4, UR42, 0x18 ;  /* 0x0000002a042a7291 */ /* 0x010fe2000f8ec03f */
[--C-:B------:R-:W-:Y:S01]  /*16b0*/  SHF.R.S32.HI R157, RZ, 0x1f, R156.reuse ;  /* 0x0000001fff9d7819 */ /* 0x100fe2000001149c */
[C-C-:B------:R-:W-:Y:S01]  /*16c0*/  IMAD R155, R5.reuse, -0x10, -R156.reuse ;  /* 0xfffffff0059b7824 */ /* 0x140fe200078e0a9c */
[----:B------:R-:W-:Y:S01]  /*16d0*/  ULDC UR4, c[0x0][0x284] ;  /* 0x0000a10000047ab9 */ /* 0x000fe20000000800 */
[----:B------:R-:W-:Y:S01]  /*16e0*/  UIADD3 UR43, UR42, 0x40, URZ ;  /* 0x000000402a2b7890 */ /* 0x000fe2000fffe03f */
[----:B------:R-:W-:Y:S01]  /*16f0*/  IMAD.WIDE R156, R5, 0x10, R156 ;  /* 0x00000010059c7825 */ /* 0x000fe200078e029c */
[----:B------:R-:W-:-:S02]  /*1700*/  USEL UR46, URZ, 0x1, UP0 ;  /* 0x000000013f2e7887 */ /* 0x000fc40008000000 */
[----:B------:R-:W-:Y:S01]  /*1710*/  UIADD3 UR47, UR41, UR43, URZ ;  /* 0x0000002b292f7290 */ /* 0x000fe2000fffe03f */
[----:B------:R-:W-:Y:S01]  /*1720*/  VIADD R155, R155, UR4 ;  /* 0x000000049b9b7c36 */ /* 0x000fe20008000000 */
[----:B------:R-:W-:-:S12]  /*1730*/  ULOP3.LUT UR48, UR48, 0x18, URZ, 0x3c, !UPT ;  /* 0x0000001830307892 */ /* 0x000fd8000f8e3c3f */
.L_x_554:
[----:B------:R-:W-:Y:S01]  /*1740*/  IMAD.U32 R0, RZ, RZ, UR46 ;  /* 0x0000002eff007e24 */ /* 0x000fe2000f8e00ff */
[----:B------:R-:W-:Y:S01]  /*1750*/  ULDC UR4, c[0x0][0x28c] ;  /* 0x0000a30000047ab9 */ /* 0x000fe20000000800 */
[----:B01----:R-:W-:Y:S01]  /*1760*/  IMAD.U32 R23, RZ, RZ, UR43 ;  /* 0x0000002bff177e24 */ /* 0x003fe2000f8e00ff */
[----:B------:R-:W-:Y:S02]  /*1770*/  ISETP.LT.AND P1, PT, RZ, UR4, PT ;  /* 0x00000004ff007c0c */ /* 0x000fe4000bf21270 */
[----:B------:R-:W-:-:S04]  /*1780*/  SHF.L.U32 R0, R0, 0x1f, RZ ;  /* 0x0000001f00007819 */ /* 0x000fc800000006ff */
[----:B------:R-:W1:Y:S02]  /*1790*/  SYNCS.PHASECHK.TRANS64.TRYWAIT P0, [R23+UR41], R0 ;  /* 0x00000000170075a7 */ /* 0x000e640008000169 */
[----:B-1----:R-:W-:Y:S05]  /*17a0*/  @!P0 BRA `(.L_x_19) ;  /* 0x00000178005c8947 */ /* 0x002fea0003800000 */
.L_x_575:
[----:B------:R-:W-:Y:S05]  /*17b0*/  @P1 BRA `(.L_x_20) ;  /* 0x0000000000401947 */ /* 0x000fea0003800000 */
[----:B-1----:R-:W-:Y:S01]  /*17c0*/  MOV R0, 0x0 ;  /* 0x0000000000007802 */ /* 0x002fe20000000f00 */
[----:B------:R-:W-:Y:S01]  /*17d0*/  ULDC.64 UR4, c[0x4][0x68] ;  /* 0x01001a0000047ab9 */ /* 0x000fe20000000a00 */
[----:B------:R-:W-:Y:S01]  /*17e0*/  ULDC.64 UR6, c[0x4][0x8] ;  /* 0x0100020000067ab9 */ /* 0x000fe20000000a00 */
[----:B---3--:R-:W-:Y:S01]  /*17f0*/  IMAD.U32 R4, RZ, RZ, UR4 ;  /* 0x00000004ff047e24 */ /* 0x008fe2000f8e00ff */
[----:B------:R1:W3:Y:S01]  /*1800*/  LDC.64 R2, c[0x4][R0] ;  /* 0x0100000000027b82 */ /* 0x0002e20000000a00 */
[----:B------:R-:W-:Y:S01]  /*1810*/  MOV R5, UR5 ;  /* 0x0000000500057c02 */ /* 0x000fe20008000f00 */
[----:B------:R-:W-:Y:S01]  /*1820*/  ULDC.64 UR4, c[0x4][0x70] ;  /* 0x01001c0000047ab9 */ /* 0x000fe20000000a00 */
[----:B0-----:R-:W-:Y:S01]  /*1830*/  IMAD.U32 R10, RZ, RZ, UR6 ;  /* 0x00000006ff0a7e24 */ /* 0x001fe2000f8e00ff */
[----:B--2---:R-:W-:Y:S01]  /*1840*/  MOV R8, 0x1e1 ;  /* 0x000001e100087802 */ /* 0x004fe20000000f00 */
[----:B------:R-:W-:Y:S02]  /*1850*/  IMAD.U32 R6, RZ, RZ, UR4 ;  /* 0x00000004ff067e24 */ /* 0x000fe4000f8e00ff */
[----:B------:R-:W-:-:S02]  /*1860*/  IMAD.U32 R7, RZ, RZ, UR5 ;  /* 0x00000005ff077e24 */ /* 0x000fc4000f8e00ff */
[----:B------:R-:W-:Y:S02]  /*1870*/  IMAD.U32 R11, RZ, RZ, UR7 ;  /* 0x00000007ff0b7e24 */ /* 0x000fe4000f8e00ff */
[----:B------:R-:W-:Y:S02]  /*1880*/  IMAD.MOV.U32 R12, RZ, RZ, 0x1 ;  /* 0x00000001ff0c7424 */ /* 0x000fe400078e00ff */
[----:B-1----:R-:W-:-:S07]  /*1890*/  IMAD.MOV.U32 R13, RZ, RZ, RZ ;  /* 0x000000ffff0d7224 */ /* 0x002fce00078e00ff */
[----:B------:R-:W-:-:S07]  /*18a0*/  LEPC R20, `(.L_x_20) ;  /* 0x000000001014794e */ /* 0x000fce0000000000 */
[----:B---3-5:R-:W-:Y:S05]  /*18b0*/  CALL.ABS.NOINC R2 ;  /* 0x0000000002007343 */ /* 0x028fea0003c00000 */
.L_x_20:
[----:B------:R-:W-:-:S06]  /*18c0*/  ULOP3.LUT UR4, UR37, 0x1, URZ, 0xfc, !UPT ;  /* 0x0000000125047892 */ /* 0x000fcc000f8efc3f */
[----:B-1----:R-:W-:-:S05]  /*18d0*/  IMAD.U32 R0, RZ, RZ, UR4 ;  /* 0x00000004ff007e24 */ /* 0x002fca000f8e00ff */
[----:B------:R-:W-:-:S13]  /*18e0*/  ISETP.NE.AND P0, PT, R0, 0x3, PT ;  /* 0x000000030000780c */ /* 0x000fda0003f05270 */
[----:B------:R-:W-:Y:S05]  /*18f0*/  @!P0 BRA `(.L_x_21) ;  /* 0x0000000000048947 */ /* 0x000fea0003800000 */
[----:B------:R-:W-:Y:S01]  /*1900*/  BPT.TRAP 0x1 ;  /* 0x000000040000795c */ /* 0x000fe20000300000 */
.L_x_21:
[----:B------:R-:W-:Y:S01]  /*1910*/  IMAD.U32 R3, RZ, RZ, UR49 ;  /* 0x00000031ff037e24 */ /* 0x000fe2000f8e00ff */
[----:B------:R-:W-:-:S04]  /*1920*/  MOV R0, UR36 ;  /* 0x0000002400007c02 */ /* 0x000fc80008000f00 */
[----:B------:R-:W-:Y:S02]  /*1930*/  LEA R3, R3, UR42, 0x3 ;  /* 0x0000002a03037c11 */ /* 0x000fe4000f8e18ff */
[----:B------:R-:W-:-:S04]  /*1940*/  SHF.L.U32 R0, R0, 0x1f, RZ ;  /* 0x0000001f00007819 */ /* 0x000fc800000006ff */
[----:B------:R1:W4:Y:S01]  /*1950*/  SYNCS.PHASECHK.TRANS64.TRYWAIT P1, [R3+URZ], R0 ;  /* 0x00000000030075a7 */ /* 0x000322000802017f */
[----:B------:R-:W-:Y:S05]  /*1960*/  @!P0 BRA `(.L_x_22) ;  /* 0x0000000000048947 */ /* 0x000fea0003800000 */
[----:B------:R-:W-:Y:S01]  /*1970*/  BPT.TRAP 0x1 ;  /* 0x000000040000795c */ /* 0x000fe20000300000 */
.L_x_22:
[----:B------:R-:W-:-:S05]  /*1980*/  IMAD.U32 R2, RZ, RZ, UR44 ;  /* 0x0000002cff027e24 */ /* 0x000fca000f8e00ff */
[----:B------:R-:W-:Y:S01]  /*1990*/  ISETP.GE.AND P2, PT, R2, 0x1, PT ;  /* 0x000000010200780c */ /* 0x000fe20003f46270 */
[----:B----4-:R-:W-:-:S12]  /*19a0*/  @P1 BRA `(.L_x_23) ;  /* 0x0000000000081947 */ /* 0x010fd80003800000 */
[----:B------:R-:W4:Y:S02]  /*19b0*/  SYNCS.PHASECHK.TRANS64.TRYWAIT P1, [R3+URZ], R0 ;  /* 0x00000000030075a7 */ /* 0x000f24000802017f */
[----:B----4-:R-:W-:Y:S05]  /*19c0*/  @!P1 BRA `(.L_x_24) ;  /* 0x0000017400ec9947 */ /* 0x010fea0003800000 */
.L_x_23:
[----:B------:R-:W-:Y:S05]  /*19d0*/  WARPSYNC.ALL ;  /* 0x0000000000007948 */ /* 0x000fea0003800000 */
[----:B------:R-:W-:Y:S01]  /*19e0*/  UIADD3 UR5, UR42, 0x100, URZ ;  /* 0x000001002a057890 */ /* 0x000fe2000fffe03f */
[----:B---3--:R-:W-:Y:S01]  /*19f0*/  WARPGROUP.ARRIVE ;  /* 0x00000000000079c5 */ /* 0x008fe20000000000 */
[----:B------:R-:W-:Y:S01]  /*1a00*/  UIADD3 UR4, UR42, 0x6100, URZ ;  /* 0x000061002a047890 */ /* 0x000fe2000fffe03f */
[----:B------:R3:W-:Y:S01]  /*1a10*/  STL [R1+0x2ec], R23 ;  /* 0x0002ec1701007387 */ /* 0x0007e20000100800 */
[----:B------:R-:W-:Y:S02]  /*1a20*/  USHF.R.U32.HI UR5, URZ, 0x4, UR5 ;  /* 0x000000043f057899 */ /* 0x000fe40008011605 */
[----:B------:R-:W-:Y:S01]  /*1a30*/  USHF.R.U32.HI UR4, URZ, 0x4, UR4 ;  /* 0x000000043f047899 */ /* 0x000fe20008011604 */
[----:B------:R1:W-:Y:S01]  /*1a40*/  STL [R1+0x2e8], R22 ;  /* 0x0002e81601007387 */ /* 0x0003e20000100800 */
[----:B------:R-:W-:-:S02]  /*1a50*/  ULOP3.LUT UR5, UR5, 0x3fff, URZ, 0xc0, !UPT ;  /* 0x00003fff05057892 */ /* 0x000fc4000f8ec03f */
[----:B------:R-:W-:Y:S01]  /*1a60*/  ULOP3.LUT UR4, UR4, 0x3fff, URZ, 0xc0, !UPT ;  /* 0x00003fff04047892 */ /* 0x000fe2000f8ec03f */
[----:B------:R2:W-:Y:S01]  /*1a70*/  STL [R1+0x2e4], R19 ;  /* 0x0002e41301007387 */ /* 0x0005e20000100800 */
[----:B------:R-:W-:Y:S02]  /*1a80*/  ULOP3.LUT UR9, UR5, 0x10000, URZ, 0xfc, !UPT ;  /* 0x0001000005097892 */ /* 0x000fe4000f8efc3f */
[----:B------:R-:W-:Y:S01]  /*1a90*/  ULOP3.LUT UR8, UR4, 0x10000, URZ, 0xfc, !UPT ;  /* 0x0001000004087892 */ /* 0x000fe2000f8efc3f */
[----:B-----5:R4:W-:Y:S01]  /*1aa0*/  STL [R1+0x2e0], R18 ;  /* 0x0002e01201007387 */ /* 0x0209e20000100800 */
[----:B------:R-:W-:Y:S02]  /*1ab0*/  ULEA UR11, UR49, UR9, 0x9 ;  /* 0x00000009310b7291 */ /* 0x000fe4000f8e483f */
[----:B------:R-:W-:Y:S01]  /*1ac0*/  ULEA UR10, UR49, UR8, 0xc ;  /* 0x00000008310a7291 */ /* 0x000fe2000f8e603f */
[----:B------:R4:W-:Y:S01]  /*1ad0*/  STL [R1+0x2dc], R17 ;  /* 0x0002dc1101007387 */ /* 0x0009e20000100800 */
[----:B------:R-:W-:Y:S01]  /*1ae0*/  UMOV UR5, 0x40000040 ;  /* 0x4000004000057882 */ /* 0x000fe20000000000 */
[----:B------:R-:W-:-:S02]  /*1af0*/  UMOV UR7, 0x40000040 ;  /* 0x4000004000077882 */ /* 0x000fc40000000000 */
[----:B------:R-:W-:Y:S01]  /*1b00*/  UMOV UR4, UR11 ;  /* 0x0000000b00047c82 */ /* 0x000fe20008000000 */
[----:B------:R4:W-:Y:S01]  /*1b10*/  STL [R1+0x2d8], R16 ;  /* 0x0002d81001007387 */ /* 0x0009e20000100800 */
[----:B------:R-:W-:Y:S02]  /*1b20*/  UMOV UR6, UR10 ;  /* 0x0000000a00067c82 */ /* 0x000fe40008000000 */
[----:B------:R-:W-:Y:S01]  /*1b30*/  IGMMA.64x256x32.S8.S8 R24, gdesc[UR4], RZ, !UPT, gsb0 ;  /* 0x06600000041879f1 */ /* 0x000fe2000c0410ff */
[----:B------:R-:W-:Y:S01]  /*1b40*/  UIADD3 UR6, UR10, 0x800, URZ ;  /* 0x000008000a067890 */ /* 0x000fe2000fffe03f */
[----:B------:R-:W-:Y:S01]  /*1b50*/  UMOV UR7, 0x40000040 ;  /* 0x4000004000077882 */ /* 0x000fe20000000000 */
[----:B------:R-:W-:Y:S02]  /*1b60*/  WARPGROUP.DEPBAR.LE gsb0, 0x0 ;  /* 0x00008000000079c5 */ /* 0x000fe40000010000 */
[----:B------:R-:W-:Y:S01]  /*1b70*/  STL.64 [R1], R24 ;  /* 0x0000001801007387 */ /* 0x000fe20000100a00 */
[----:B------:R-:W-:Y:S01]  /*1b80*/  IMAD.MOV.U32 R235, RZ, RZ, R49 ;  /* 0x000000ffffeb7224 */ /* 0x000fe200078e0031 */
[----:B------:R-:W-:Y:S01]  /*1b90*/  MOV R232, R52 ;  /* 0x0000003400e87202 */ /* 0x000fe20000000f00 */
[----:B------:R-:W-:Y:S01]  /*1ba0*/  IMAD.MOV.U32 R234, RZ, RZ, R50 ;  /* 0x000000ffffea7224 */ /* 0x000fe200078e0032 */
[----:B------:R-:W-:Y:S01]  /*1bb0*/  STL.64 [R1+0x8], R26 ;  /* 0x0000081a01007387 */ /* 0x000fe20000100a00 */
        /* <DEDUP_REMOVED lines=55> */
[----:B0-----:R-:W-:Y:S01]  /*1f30*/  MOV R10, R142 ;  /* 0x0000008e000a7202 */ /* 0x001fe20000000f00 */
[----:B------:R-:W-:Y:S01]  /*1f40*/  IMAD.MOV.U32 R170, RZ, RZ, R86 ;  /* 0x000000ffffaa7224 */ /* 0x000fe200078e0056 */
[----:B------:R-:W-:Y:S01]  /*1f50*/  MOV R5, R147 ;  /* 0x0000009300057202 */ /* 0x000fe20000000f00 */
[----:B------:R-:W-:Y:S01]  /*1f60*/  IMAD.MOV.U32 R172, RZ, RZ, R88 ;  /* 0x000000ffffac7224 */ /* 0x000fe200078e0058 */
[----:B------:R0:W-:Y:S01]  /*1f70*/  STL [R1+0x60], R48 ;  /* 0x0000603001007387 */ /* 0x0001e20000100800 */
[----:B------:R-:W-:-:S02]  /*1f80*/  IMAD.MOV.U32 R173, RZ, RZ, R89 ;  /* 0x000000ffffad7224 */ /* 0x000fc400078e0059 */
[----:B------:R-:W-:Y:S01]  /*1f90*/  IMAD.MOV.U32 R174, RZ, RZ, R90 ;  /* 0x000000ffffae7224 */ /* 0x000fe200078e005a */
[----:B------:R-:W-:Y:S01]  /*1fa0*/  STL.64 [R1+0x5a8], R156 ;  /* 0x0005a89c01007387 */ /* 0x000fe20000100a00 */
[----:B------:R-:W-:Y:S02]  /*1fb0*/  IMAD.MOV.U32 R175, RZ, RZ, R91 ;  /* 0x000000ffffaf7224 */ /* 0x000fe400078e005b */
[----:B------:R-:W-:Y:S01]  /*1fc0*/  IMAD.MOV.U32 R177, RZ, RZ, R93 ;  /* 0x000000ffffb17224 */ /* 0x000fe200078e005d */
[----:B------:R-:W-:Y:S01]  /*1fd0*/  STL.64 [R1+0x5a0], R154 ;  /* 0x0005a09a01007387 */ /* 0x000fe20000100a00 */
[----:B------:R-:W-:Y:S02]  /*1fe0*/  IMAD.MOV.U32 R178, RZ, RZ, R94 ;  /* 0x000000ffffb27224 */ /* 0x000fe400078e005e */
[----:B------:R-:W-:Y:S02]  /*1ff0*/  IMAD.MOV.U32 R179, RZ, RZ, R95 ;  /* 0x000000ffffb37224 */ /* 0x000fe400078e005f */
[----:B------:R-:W-:-:S02]  /*2000*/  IMAD.MOV.U32 R180, RZ, RZ, R96 ;  /* 0x000000ffffb47224 */ /* 0x000fc400078e0060 */
[----:B------:R-:W-:Y:S02]  /*2010*/  IMAD.MOV.U32 R182, RZ, RZ, R98 ;  /* 0x000000ffffb67224 */ /* 0x000fe400078e0062 */
[----:B------:R-:W-:Y:S02]  /*2020*/  IMAD.MOV.U32 R183, RZ, RZ, R99 ;  /* 0x000000ffffb77224 */ /* 0x000fe400078e0063 */
[----:B------:R-:W-:Y:S02]  /*2030*/  IMAD.MOV.U32 R184, RZ, RZ, R100 ;  /* 0x000000ffffb87224 */ /* 0x000fe400078e0064 */
        /* <DEDUP_REMOVED lines=22> */
[----:B---3--:R-:W-:Y:S02]  /*21a0*/  IMAD.MOV.U32 R23, RZ, RZ, R129 ;  /* 0x000000ffff177224 */ /* 0x008fe400078e0081 */
[----:B-1----:R-:W-:Y:S02]  /*21b0*/  IMAD.MOV.U32 R22, RZ, RZ, R130 ;  /* 0x000000ffff167224 */ /* 0x002fe400078e0082 */
[----:B------:R-:W-:Y:S02]  /*21c0*/  IMAD.MOV.U32 R21, RZ, RZ, R131 ;  /* 0x000000ffff157224 */ /* 0x000fe400078e0083 */
[----:B--2---:R-:W-:Y:S02]  /*21d0*/  IMAD.MOV.U32 R19, RZ, RZ, R133 ;  /* 0x000000ffff137224 */ /* 0x004fe400078e0085 */
[----:B----4-:R-:W-:-:S02]  /*21e0*/  IMAD.MOV.U32 R18, RZ, RZ, R134 ;  /* 0x000000ffff127224 */ /* 0x010fc400078e0086 */
        /* <DEDUP_REMOVED lines=14> */
[----:B0-----:R-:W-:-:S06]  /*22d0*/  WARPGROUP.ARRIVE ;  /* 0x00000000000079c5 */ /* 0x001fcc0000000000 */
[----:B------:R-:W-:Y:S03]  /*22e0*/  IGMMA.64x256x32.S8.S8 R24, gdesc[UR4], RZ, !UPT, gsb0 ;  /* 0x06600000041879f1 */ /* 0x000fe6000c0410ff */
[----:B------:R-:W-:Y:S02]  /*22f0*/  WARPGROUP.DEPBAR.LE gsb0, 0x0 ;  /* 0x00008000000079c5 */ /* 0x000fe40000010000 */
[----:B------:R-:W-:Y:S04]  /*2300*/  STL.64 [R1+0x598], R150 ;  /* 0x0005989601007387 */ /* 0x000fe80000100a00 */
        /* <DEDUP_REMOVED lines=20> */
[----:B------:R0:W-:Y:S04]  /*2450*/  STL.64 [R1+0x4f0], R108 ;  /* 0x0004f06c01007387 */ /* 0x0001e80000100a00 */
[----:B0-----:R-:W2:Y:S04]  /*2460*/  LDL.LU R108, [R1] ;  /* 0x00000000016c7983 */ /* 0x001ea80000300800 */
[----:B------:R-:W2:Y:S04]  /*2470*/  LDL.LU R109, [R1+0x4] ;  /* 0x00000400016d7983 */ /* 0x000ea80000300800 */
        /* <DEDUP_REMOVED lines=22> */
[----:B------:R-:W2:Y:S01]  /*25e0*/  LDL.LU R132, [R1+0x60] ;  /* 0x0000600001847983 */ /* 0x000ea20000300800 */
        /* <DEDUP_REMOVED lines=20> */
[----:B------:R-:W-:Y:S01]  /*2730*/  UIADD3 UR4, UR11, 0x2, URZ ;  /* 0x000000020b047890 */ /* 0x000fe2000fffe03f */
[----:B------:R-:W-:Y:S01]  /*2740*/  IMAD.MOV.U32 R146, RZ, RZ, R222 ;  /* 0x000000ffff927224 */ /* 0x000fe200078e00de */
[----:B------:R-:W-:Y:S01]  /*2750*/  UIADD3 UR6, UR10, 0x2, URZ ;  /* 0x000000020a067890 */ /* 0x000fe2000fffe03f */
[----:B------:R-:W-:Y:S01]  /*2760*/  IMAD.MOV.U32 R147, RZ, RZ, R221 ;  /* 0x000000ffff937224 */ /* 0x000fe200078e00dd */
[----:B------:R-:W-:Y:S01]  /*2770*/  UMOV UR5, 0x40000040 ;  /* 0x4000004000057882 */ /* 0x000fe20000000000 */
[----:B------:R-:W-:Y:S01]  /*2780*/  IMAD.MOV.U32 R149, RZ, RZ, R219 ;  /* 0x000000ffff957224 */ /* 0x000fe200078e00db */
[----:B------:R-:W-:Y:S01]  /*2790*/  UMOV UR7, 0x40000040 ;  /* 0x4000004000077882 */ /* 0x000fe20000000000 */
        /* <DEDUP_REMOVED lines=22> */
[----:B------:R-:W-:-:S06]  /*2900*/  IMAD.MOV.U32 R234, RZ, RZ, R2 ;  /* 0x000000ffffea7224 */ /* 0x000fcc00078e0002 */
[----:B--2---:R-:W-:-:S06]  /*2910*/  WARPGROUP.ARRIVE ;  /* 0x00000000000079c5 */ /* 0x004fcc0000000000 */
[----:B------:R-:W-:Y:S03]  /*2920*/  IGMMA.64x256x32.S8.S8 R108, gdesc[UR4], R108, gsb0 ;  /* 0x06600000046c79f1 */ /* 0x000fe6000804106c */
[----:B------:R-:W-:Y:S02]  /*2930*/  WARPGROUP.DEPBAR.LE gsb0, 0x0 ;  /* 0x00008000000079c5 */ /* 0x000fe40000010000 */
[----:B------:R-:W-:Y:S04]  /*2940*/  STL.64 [R1], R108 ;  /* 0x0000006c01007387 */ /* 0x000fe80000100a00 */
        /* <DEDUP_REMOVED lines=63> */
[----:B0-----:R-:W2:Y:S04]  /*2d40*/  LDL.LU.64 R156, [R1+0x5a8] ;  /* 0x0005a800019c7983 */ /* 0x001ea80000300a00 */
[----:B------:R-:W3:Y:S04]  /*2d50*/  LDL.LU.64 R154, [R1+0x5a0] ;  /* 0x0005a000019a7983 */ /* 0x000ee80000300a00 */
[----:B------:R-:W4:Y:S04]  /*2d60*/  LDL.LU.64 R150, [R1+0x598] ;  /* 0x0005980001967983 */ /* 0x000f280000300a00 */
        /* <DEDUP_REMOVED lines=20> */
[----:B------:R-:W4:Y:S01]  /*2eb0*/  LDL.LU.64 R108, [R1+0x4f0] ;  /* 0x0004f000016c7983 */ /* 0x000f220000300a00 */
[----:B------:R-:W-:Y:S01]  /*2ec0*/  UIADD3 UR6, UR10, 0x802, URZ ;  /* 0x000008020a067890 */ /* 0x000fe2000fffe03f */
[----:B------:R-:W-:Y:S01]  /*2ed0*/  UMOV UR7, 0x40000040 ;  /* 0x4000004000077882 */ /* 0x000fe20000000000 */
[----:B----4-:R-:W-:-:S07]  /*2ee0*/  WARPGROUP.ARRIVE ;  /* 0x00000000000079c5 */ /* 0x010fce0000000000 */
[----:B------:R-:W-:Y:S03]  /*2ef0*/  IGMMA.64x256x32.S8.S8 R24, gdesc[UR4], R24, gsb0 ;  /* 0x06600000041879f1 */ /* 0x000fe60008041018 */
        /* <DEDUP_REMOVED lines=65> */
[----:B0-----:R-:W4:Y:S04]  /*3310*/  LDL.LU.64 R24, [R1] ;  /* 0x0000000001187983 */ /* 0x001f280000300a00 */
        /* <DEDUP_REMOVED lines=63> */
[----:B------:R-:W-:-:S02]  /*3710*/  UIADD3 UR4, UR11, 0x4, URZ ;  /* 0x000000040b047890 */ /* 0x000fc4000fffe03f */
[----:B------:R-:W-:Y:S01]  /*3720*/  UIADD3 UR6, UR10, 0x4, URZ ;  /* 0x000000040a067890 */ /* 0x000fe2000fffe03f */
[----:B------:R-:W-:Y:S01]  /*3730*/  UMOV UR5, 0x40000040 ;  /* 0x4000004000057882 */ /* 0x000fe20000000000 */
[----:B------:R-:W-:Y:S01]  /*3740*/  UMOV UR7, 0x40000040 ;  /* 0x4000004000077882 */ /* 0x000fe20000000000 */
[----:B----4-:R-:W-:-:S06]  /*3750*/  WARPGROUP.ARRIVE ;  /* 0x00000000000079c5 */ /* 0x010fcc0000000000 */
[----:B------:R-:W-:Y:S03]  /*3760*/  IGMMA.64x256x32.S8.S8 R24, gdesc[UR4], R24, gsb0 ;  /* 0x06600000041879f1 */ /* 0x000fe60008041018 */
        /* <DEDUP_REMOVED lines=49> */
[----:B------:R0:W-:Y:S01]  /*3a80*/  STL [R1+0x60], R48 ;  /* 0x0000603001007387 */ /* 0x0001e20000100800 */
[----:B------:R-:W-:Y:S01]  /*3a90*/  IMAD.MOV.U32 R204, RZ, RZ, R120 ;  /* 0x000000ffffcc7224 */ /* 0x000fe200078e0078 */
[----:B------:R-:W-:Y:S01]  /*3aa0*/  MOV R172, R88 ;  /* 0x0000005800ac7202 */ /* 0x000fe20000000f00 */
[----:B------:R-:W-:Y:S01]  /*3ab0*/  IMAD.MOV.U32 R205, RZ, RZ, R121 ;  /* 0x000000ffffcd7224 */ /* 0x000fe200078e0079 */
[----:B------:R-:W4:Y:S01]  /*3ac0*/  LDL.LU.64 R150, [R1+0x4e8] ;  /* 0x0004e80001967983 */ /* 0x000f220000300a00 */
        /* <DEDUP_REMOVED lines=28> */
[----:B------:R-:W-:-:S02]  /*3c90*/  IMAD.MOV.U32 R184, RZ, RZ, R100 ;  /* 0x000000ffffb87224 */ /* 0x000fc400078e0064 */
[----:B------:R-:W-:Y:S01]  /*3ca0*/  IMAD.MOV.U32 R185, RZ, RZ, R101 ;  /* 0x000000ffffb97224 */ /* 0x000fe200078e0065 */
[----:B------:R-:W4:Y:S01]  /*3cb0*/  LDL.LU.64 R134, [R1+0x4a8] ;  /* 0x0004a80001867983 */ /* 0x000f220000300a00 */
[----:B------:R-:W-:Y:S02]  /*3cc0*/  IMAD.MOV.U32 R183, RZ, RZ, R99 ;  /* 0x000000ffffb77224 */ /* 0x000fe400078e0063 */
[----:B------:R-:W-:Y:S01]  /*3cd0*/  IMAD.MOV.U32 R180, RZ, RZ, R96 ;  /* 0x000000ffffb47224 */ /* 0x000fe200078e0060 */
[----:B------:R-:W4:Y:S01]  /*3ce0*/  LDL.LU.64 R132, [R1+0x4a0] ;  /* 0x0004a00001847983 */ /* 0x000f220000300a00 */
[----:B------:R-:W-:Y:S02]  /*3cf0*/  IMAD.MOV.U32 R181, RZ, RZ, R97 ;  /* 0x000000ffffb57224 */ /* 0x000fe400078e0061 */
        /* <DEDUP_REMOVED lines=56> */
[----:B------:R-:W-:-:S03]  /*4080*/  IMAD.MOV.U32 R23, RZ, RZ, R49 ;  /* 0x000000ffff177224 */ /* 0x000fc600078e0031 */
        /* <DEDUP_REMOVED lines=22> */
[----:B0-----:R-:W4:Y:S04]  /*41f0*/  LDL.LU.64 R48, [R1+0x350] ;  /* 0x0003500001307983 */ /* 0x001f280000300a00 */
        /* <DEDUP_REMOVED lines=13> */
[----:B------:R-:W-:-:S02]  /*42d0*/  UMOV UR7, 0x40000040 ;  /* 0x4000004000077882 */ /* 0x000fc40000000000 */
[----:B--2---:R-:W-:Y:S04]  /*42e0*/  STL.64 [R1+0x2d0], R156 ;  /* 0x0002d09c01007387 */ /* 0x004fe80000100a00 */
[----:B---3--:R-:W-:Y:S01]  /*42f0*/  STL.64 [R1+0x2c8], R154 ;  /* 0x0002c89a01007387 */ /* 0x008fe20000100a00 */
[----:B----4-:R-:W-:-:S06]  /*4300*/  WARPGROUP.ARRIVE ;  /* 0x00000000000079c5 */ /* 0x010fcc0000000000 */
        /* <DEDUP_REMOVED lines=60> */
[----:B------:R-:W-:-:S02]  /*46d0*/  IMAD.MOV.U32 R146, RZ, RZ, R228 ;  /* 0x000000ffff927224 */ /* 0x000fc400078e00e4 */
[----:B------:R-:W-:Y:S01]  /*46e0*/  IMAD.MOV.U32 R147, RZ, RZ, R227 ;  /* 0x000000ffff937224 */ /* 0x000fe200078e00e3 */
[----:B------:R-:W-:Y:S01]  /*46f0*/  MOV R227, R9 ;  /* 0x0000000900e37202 */ /* 0x000fe20000000f00 */
[----:B------:R-:W-:Y:S02]  /*4700*/  IMAD.MOV.U32 R148, RZ, RZ, R226 ;  /* 0x000000ffff947224 */ /* 0x000fe400078e00e2 */
[----:B------:R-:W-:Y:S02]  /*4710*/  IMAD.MOV.U32 R150, RZ, RZ, R224 ;  /* 0x000000ffff967224 */ /* 0x000fe400078e00e0 */
[----:B------:R-:W-:Y:S02]  /*4720*/  IMAD.MOV.U32 R151, RZ, RZ, R223 ;  /* 0x000000ffff977224 */ /* 0x000fe400078e00df */
[----:B------:R-:W-:Y:S01]  /*4730*/  IMAD.MOV.U32 R154, RZ, RZ, R222 ;  /* 0x000000ffff9a7224 */ /* 0x000fe200078e00de */
[----:B------:R-:W-:Y:S01]  /*4740*/  MOV R222, R14 ;  /* 0x0000000e00de7202 */ /* 0x000fe20000000f00 */
[----:B------:R-:W-:-:S02]  /*4750*/  IMAD.MOV.U32 R155, RZ, RZ, R221 ;  /* 0x000000ffff9b7224 */ /* 0x000fc400078e00dd */
[----:B------:R-:W-:Y:S02]  /*4760*/  IMAD.MOV.U32 R157, RZ, RZ, R219 ;  /* 0x000000ffff9d7224 */ /* 0x000fe400078e00db */
[----:B------:R-:W-:Y:S02]  /*4770*/  IMAD.MOV.U32 R133, RZ, RZ, R23 ;  /* 0x000000ffff857224 */ /* 0x000fe400078e0017 */
        /* <DEDUP_REMOVED lines=8> */
[----:B------:R-:W-:Y:S01]  /*4800*/  IMAD.MOV.U32 R219, RZ, RZ, R21 ;  /* 0x000000ffffdb7224 */ /* 0x000fe200078e0015 */
[----:B------:R0:W5:Y:S01]  /*4810*/  LDL.LU R23, [R1+0x2ec] ;  /* 0x0002ec0001177983 */ /* 0x0001620000300800 */
[----:B------:R-:W-:-:S02]  /*4820*/  IMAD.MOV.U32 R220, RZ, RZ, R20 ;  /* 0x000000ffffdc7224 */ /* 0x000fc400078e0014 */
[----:B------:R-:W-:Y:S01]  /*4830*/  IMAD.MOV.U32 R221, RZ, RZ, R15 ;  /* 0x000000ffffdd7224 */ /* 0x000fe200078e000f */
[----:B------:R0:W5:Y:S01]  /*4840*/  LDL.LU R22, [R1+0x2e8] ;  /* 0x0002e80001167983 */ /* 0x0001620000300800 */
[----:B------:R-:W-:Y:S02]  /*4850*/  IMAD.MOV.U32 R223, RZ, RZ, R13 ;  /* 0x000000ffffdf7224 */ /* 0x000fe400078e000d */
[----:B------:R-:W-:Y:S01]  /*4860*/  IMAD.MOV.U32 R224, RZ, RZ, R12 ;  /* 0x000000ffffe07224 */ /* 0x000fe200078e000c */
[----:B------:R0:W5:Y:S01]  /*4870*/  LDL.LU R19, [R1+0x2e4] ;  /* 0x0002e40001137983 */ /* 0x0001620000300800 */
[----:B------:R-:W-:Y:S02]  /*4880*/  IMAD.MOV.U32 R225, RZ, RZ, R11 ;  /* 0x000000ffffe17224 */ /* 0x000fe400078e000b */
        /* <DEDUP_REMOVED lines=78> */
[----:B-1----:R0:W5:Y:S04]  /*4d70*/  LDL.LU.64 R156, [R1+0x2d0] ;  /* 0x0002d000019c7983 */ /* 0x0021680000300a00 */
[----:B------:R0:W5:Y:S04]  /*4d80*/  LDL.LU.64 R154, [R1+0x2c8] ;  /* 0x0002c800019a7983 */ /* 0x0001680000300a00 */
[----:B------:R-:W2:Y:S04]  /*4d90*/  LDL.LU.64 R150, [R1+0x2c0] ;  /* 0x0002c00001967983 */ /* 0x000ea80000300a00 */
        /* <DEDUP_REMOVED lines=20> */
[----:B------:R-:W2:Y:S01]  /*4ee0*/  LDL.LU.64 R108, [R1+0x218] ;  /* 0x00021800016c7983 */ /* 0x000ea20000300a00 */
[----:B------:R-:W-:Y:S01]  /*4ef0*/  UIADD3 UR6, UR10, 0x806, URZ ;  /* 0x000008060a067890 */ /* 0x000fe2000fffe03f */
[----:B------:R-:W-:Y:S01]  /*4f00*/  UMOV UR7, 0x40000040 ;  /* 0x4000004000077882 */ /* 0x000fe20000000000 */
[----:B--2---:R-:W-:-:S07]  /*4f10*/  WARPGROUP.ARRIVE ;  /* 0x00000000000079c5 */ /* 0x004fce0000000000 */
[----:B------:R-:W-:Y:S03]  /*4f20*/  IGMMA.64x256x32.S8.S8 R24, gdesc[UR4], R24, gsb0 ;  /* 0x06600000041879f1 */ /* 0x000fe60008041018 */
[----:B------:R-:W-:Y:S02]  /*4f30*/  WARPGROUP.DEPBAR.LE gsb0, 0x0 ;  /* 0x00008000000079c5 */ /* 0x000fe40000010000 */
[----:B0-----:R-:W-:Y:S05]  /*4f40*/  @!P2 BRA `(.L_x_25) ;  /* 0x0000004000e4a947 */ /* 0x001fea0003800000 */
[----:B------:R-:W-:Y:S01]  /*4f50*/  UIADD3 UR10, UR49, 0x1, URZ ;  /* 0x00000001310a7890 */ /* 0x000fe2000fffe03f */
[----:B------:R-:W-:Y:S01]  /*4f60*/  UMOV UR12, UR44 ;  /* 0x0000002c000c7c82 */ /* 0x000fe20008000000 */
[----:B------:R-:W-:Y:S02]  /*4f70*/  UMOV UR13, UR49 ;  /* 0x00000031000d7c82 */ /* 0x000fe40008000000 */
[----:B------:R-:W-:-:S04]  /*4f80*/  UISETP.NE.AND UP0, UPT, UR10, 0x3, UPT ;  /* 0x000000030a00788c */ /* 0x000fc8000bf05270 */
[----:B------:R-:W-:Y:S02]  /*4f90*/  USEL UR11, URZ, 0x1, UP0 ;  /* 0x000000013f0b7887 */ /* 0x000fe40008000000 */
[----:B------:R-:W-:Y:S02]  /*4fa0*/  USEL UR10, UR10, URZ, UP0 ;  /* 0x0000003f0a0a7287 */ /* 0x000fe40008000000 */
[----:B------:R-:W-:-:S12]  /*4fb0*/  ULOP3.LUT UR11, UR36, UR11, URZ, 0x3c, !UPT ;  /* 0x0000000b240b7292 */ /* 0x000fd8000f8e3c3f */
.L_x_32:
[----:B------:R-:W-:Y:S05]  /*4fc0*/  @!P0 BRA `(.L_x_26) ;  /* 0x0000000000048947 */ /* 0x000fea0003800000 */
[----:B------:R-:W-:Y:S01]  /*4fd0*/  BPT.TRAP 0x1 ;  /* 0x000000040000795c */ /* 0x000fe20000300000 */
.L_x_26:
[----:B------:R-:W-:Y:S01]  /*4fe0*/  ULEA UR4, UR10, UR42, 0x3 ;  /* 0x0000002a0a047291 */ /* 0x000fe2000f8e183f */
[----:B------:R-:W-:-:S05]  /*4ff0*/  IMAD.U32 R0, RZ, RZ, UR11 ;  /* 0x0000000bff007e24 */ /* 0x000fca000f8e00ff */
[----:B------:R-:W-:-:S04]  /*5000*/  SHF.L.U32 R0, R0, 0x1f, RZ ;  /* 0x0000001f00007819 */ /* 0x000fc800000006ff */
[----:B------:R0:W1:Y:S01]  /*5010*/  SYNCS.PHASECHK.TRANS64.TRYWAIT P1, [UR4], R0 ;  /* 0x00000000ff0075a7 */ /* 0x0000620008020144 */
[----:B------:R-:W-:Y:S05]  /*5020*/  @!P0 BRA `(.L_x_27) ;  /* 0x0000000000048947 */ /* 0x000fea0003800000 */
[----:B------:R-:W-:Y:S01]  /*5030*/  BPT.TRAP 0x1 ;  /* 0x000000040000795c */ /* 0x000fe20000300000 */
.L_x_27:
[----:B-1----:R-:W-:Y:S05]  /*5040*/  @P1 BRA `(.L_x_28) ;  /* 0x0000000000081947 */ /* 0x002fea0003800000 */
[----:B------:R-:W1:Y:S02]  /*5050*/  SYNCS.PHASECHK.TRANS64.TRYWAIT P1, [UR4], R0 ;  /* 0x00000000ff0075a7 */ /* 0x000e640008020144 */
[----:B-1----:R-:W-:Y:S05]  /*5060*/  @!P1 BRA `(.L_x_29) ;  /* 0x0000014000589947 */ /* 0x002fea0003800000 */
.L_x_28:
        /* <DEDUP_REMOVED lines=64> */
[----:B--2---:R-:W2:Y:S04]  /*5470*/  LDL.LU.64 R24, [R1] ;  /* 0x0000000001187983 */ /* 0x004ea80000300a00 */
        /* <DEDUP_REMOVED lines=63> */
[----:B------:R-:W-:-:S02]  /*5870*/  ULEA UR15, UR10, UR9, 0x9 ;  /* 0x000000090a0f7291 */ /* 0x000fc4000f8e483f */
[----:B------:R-:W-:Y:S01]  /*5880*/  ULEA UR14, UR10, UR8, 0xc ;  /* 0x000000080a0e7291 */ /* 0x000fe2000f8e603f */
[----:B-----5:R-:W-:Y:S01]  /*5890*/  STL [R1+0x2ec], R23 ;  /* 0x0002ec1701007387 */ /* 0x020fe20000100800 */
[----:B------:R-:W-:Y:S01]  /*58a0*/  UMOV UR5, 0x40000040 ;  /* 0x4000004000057882 */ /* 0x000fe20000000000 */
[----:B------:R-:W-:Y:S02]  /*58b0*/  UMOV UR7, 0x40000040 ;  /* 0x4000004000077882 */ /* 0x000fe40000000000 */
[----:B------:R-:W-:Y:S01]  /*58c0*/  UMOV UR4, UR15 ;  /* 0x0000000f00047c82 */ /* 0x000fe20008000000 */
[----:B------:R-:W-:Y:S01]  /*58d0*/  STL [R1+0x2e8], R22 ;  /* 0x0002e81601007387 */ /* 0x000fe20000100800 */
[----:B------:R-:W-:-:S03]  /*58e0*/  UMOV UR6, UR14 ;  /* 0x0000000e00067c82 */ /* 0x000fc60008000000 */
[----:B------:R-:W-:Y:S04]  /*58f0*/  STL [R1+0x2e4], R19 ;  /* 0x0002e41301007387 */ /* 0x000fe80000100800 */
[----:B------:R3:W-:Y:S04]  /*5900*/  STL [R1+0x2e0], R18 ;  /* 0x0002e01201007387 */ /* 0x0007e80000100800 */
[----:B------:R-:W-:Y:S04]  /*5910*/  STL [R1+0x2dc], R17 ;  /* 0x0002dc1101007387 */ /* 0x000fe80000100800 */
[----:B------:R4:W-:Y:S01]  /*5920*/  STL [R1+0x2d8], R16 ;  /* 0x0002d81001007387 */ /* 0x0009e20000100800 */
[----:B--2---:R-:W-:-:S06]  /*5930*/  WARPGROUP.ARRIVE ;  /* 0x00000000000079c5 */ /* 0x004fcc0000000000 */
[----:B------:R-:W-:Y:S03]  /*5940*/  IGMMA.64x256x32.S8.S8 R24, gdesc[UR4], R24, gsb0 ;  /* 0x06600000041879f1 */ /* 0x000fe60008041018 */
[----:B------:R-:W-:Y:S02]  /*5950*/  WARPGROUP.DEPBAR.LE gsb0, 0x0 ;  /* 0x00008000000079c5 */ /* 0x000fe40000010000 */
[----:B------:R-:W-:Y:S01]  /*5960*/  STL.64 [R1], R24 ;  /* 0x0000001801007387 */ /* 0x000fe20000100a00 */
[----:B-1----:R-:W-:Y:S01]  /*5970*/  IMAD.MOV.U32 R2, RZ, RZ, R150 ;  /* 0x000000ffff027224 */ /* 0x002fe200078e0096 */
[----:B------:R-:W-:Y:S01]  /*5980*/  MOV R3, R149 ;  /* 0x0000009500037202 */ /* 0x000fe20000000f00 */
[----:B0-----:R-:W-:Y:S01]  /*5990*/  IMAD.MOV.U32 R0, RZ, RZ, R151 ;  /* 0x000000ffff007224 */ /* 0x001fe200078e0097 */
        /* <DEDUP_REMOVED lines=10> */
[----:B---3--:R-:W-:Y:S01]  /*5a40*/  MOV R18, R134 ;  /* 0x0000008600127202 */ /* 0x008fe20000000f00 */
        /* <DEDUP_REMOVED lines=8> */
[----:B----4-:R-:W-:Y:S01]  /*5ad0*/  IMAD.MOV.U32 R16, RZ, RZ, R136 ;  /* 0x000000ffff107224 */ /* 0x010fe200078e0088 */
        /* <DEDUP_REMOVED lines=28> */
[----:B------:R-:W2:Y:S01]  /*5ca0*/  LDL.LU.64 R150, [R1+0x7a8] ;  /* 0x0007a80001967983 */ /* 0x000ea20000300a00 */
        /* <DEDUP_REMOVED lines=32> */
[----:B------:R-:W-:-:S02]  /*5eb0*/  IMAD.MOV.U32 R182, RZ, RZ, R98 ;  /* 0x000000ffffb67224 */ /* 0x000fc400078e0062 */
[----:B------:R-:W-:Y:S01]  /*5ec0*/  IMAD.MOV.U32 R180, RZ, RZ, R96 ;  /* 0x000000ffffb47224 */ /* 0x000fe200078e0060 */
[----:B------:R-:W2:Y:S01]  /*5ed0*/  LDL.LU.64 R132, [R1+0x760] ;  /* 0x0007600001847983 */ /* 0x000ea20000300a00 */
[----:B------:R-:W-:Y:S02]  /*5ee0*/  IMAD.MOV.U32 R181, RZ, RZ, R97 ;  /* 0x000000ffffb57224 */ /* 0x000fe400078e0061 */
[----:B------:R-:W-:Y:S01]  /*5ef0*/  IMAD.MOV.U32 R179, RZ, RZ, R95 ;  /* 0x000000ffffb37224 */ /* 0x000fe200078e005f */
[----:B------:R-:W2:Y:S01]  /*5f00*/  LDL.LU.64 R130, [R1+0x758] ;  /* 0x0007580001827983 */ /* 0x000ea20000300a00 */
[----:B------:R-:W-:Y:S02]  /*5f10*/  IMAD.MOV.U32 R176, RZ, RZ, R92 ;  /* 0x000000ffffb07224 */ /* 0x000fe400078e005c */
        /* <DEDUP_REMOVED lines=75> */
[----:B0-----:R-:W2:Y:S04]  /*63d0*/  LDL.LU.64 R48, [R1+0x610] ;  /* 0x0006100001307983 */ /* 0x001ea80000300a00 */
        /* <DEDUP_REMOVED lines=13> */
[----:B------:R-:W-:-:S02]  /*64b0*/  UMOV UR7, 0x40000040 ;  /* 0x4000004000077882 */ /* 0x000fc40000000000 */
[----:B------:R-:W-:Y:S04]  /*64c0*/  STL.64 [R1+0x5a8], R156 ;  /* 0x0005a89c01007387 */ /* 0x000fe80000100a00 */
[----:B------:R-:W-:Y:S01]  /*64d0*/  STL.64 [R1+0x5a0], R154 ;  /* 0x0005a09a01007387 */ /* 0x000fe20000100a00 */
[----:B--2---:R-:W-:-:S06]  /*64e0*/  WARPGROUP.ARRIVE ;  /* 0x00000000000079c5 */ /* 0x004fcc0000000000 */
        /* <DEDUP_REMOVED lines=64> */
[----:B------:R-:W-:Y:S02]  /*68f0*/  IMAD.MOV.U32 R143, RZ, RZ, R225 ;  /* 0x000000ffff8f7224 */ /* 0x000fe400078e00e1 */
[----:B------:R-:W-:Y:S02]  /*6900*/  IMAD.MOV.U32 R144, RZ, RZ, R224 ;  /* 0x000000ffff907224 */ /* 0x000fe400078e00e0 */
[----:B------:R-:W-:Y:S01]  /*6910*/  IMAD.MOV.U32 R146, RZ, RZ, R222 ;  /* 0x000000ffff927224 */ /* 0x000fe200078e00de */
[----:B------:R-:W-:Y:S01]  /*6920*/  MOV R222, R14 ;  /* 0x0000000e00de7202 */ /* 0x000fe20000000f00 */
[----:B------:R-:W-:Y:S02]  /*6930*/  IMAD.MOV.U32 R147, RZ, RZ, R221 ;  /* 0x000000ffff937224 */ /* 0x000fe400078e00dd */
[----:B------:R-:W-:Y:S02]  /*6940*/  IMAD.MOV.U32 R148, RZ, RZ, R220 ;  /* 0x000000ffff947224 */ /* 0x000fe400078e00dc */
[----:B------:R-:W-:-:S02]  /*6950*/  IMAD.MOV.U32 R149, RZ, RZ, R219 ;  /* 0x000000ffff957224 */ /* 0x000fc400078e00db */
[----:B------:R-:W-:Y:S01]  /*6960*/  IMAD.MOV.U32 R151, RZ, RZ, R217 ;  /* 0x000000ffff977224 */ /* 0x000fe200078e00d9 */
[----:B------:R-:W-:Y:S01]  /*6970*/  MOV R217, R19 ;  /* 0x0000001300d97202 */ /* 0x000fe20000000f00 */
        /* <DEDUP_REMOVED lines=21> */
[----:B------:R-:W-:Y:S01]  /*6ad0*/  IMAD.MOV.U32 R235, RZ, RZ, R0 ;  /* 0x000000ffffeb7224 */ /* 0x000fe200078e0000 */
[----:B------:R-:W-:Y:S02]  /*6ae0*/  UIADD3 UR4, UR15, 0x2, URZ ;  /* 0x000000020f047890 */ /* 0x000fe4000fffe03f */
[----:B------:R-:W-:Y:S01]  /*6af0*/  UIADD3 UR6, UR14, 0x2, URZ ;  /* 0x000000020e067890 */ /* 0x000fe2000fffe03f */
[----:B------:R-:W-:Y:S01]  /*6b00*/  UMOV UR5, 0x40000040 ;  /* 0x4000004000057882 */ /* 0x000fe20000000000 */
[----:B------:R-:W-:Y:S01]  /*6b10*/  UMOV UR7, 0x40000040 ;  /* 0x4000004000077882 */ /* 0x000fe20000000000 */
        /* <DEDUP_REMOVED lines=239> */
[----:B------:R-:W-:Y:S01]  /*7a10*/  STL.64 [R1+0x40], R40 ;  /* 0x0000402801007387 */ /* 0x000fe20000100a00 */
[----:B------:R-:W-:-:S03]  /*7a20*/  MOV R2, R150 ;  /* 0x0000009600027202 */ /* 0x000fc60000000f00 */
[----:B------:R-:W-:Y:S01]  /*7a30*/  STL.64 [R1+0x48], R42 ;  /* 0x0000482a01007387 */ /* 0x000fe20000100a00 */
[----:B------:R-:W-:-:S03]  /*7a40*/  IMAD.MOV.U32 R0, RZ, RZ, R151 ;  /* 0x000000ffff007224 */ /* 0x000fc600078e0097 */
[----:B------:R-:W-:Y:S01]  /*7a50*/  STL.64 [R1+0x50], R44 ;  /* 0x0000502c01007387 */ /* 0x000fe20000100a00 */
[----:B------:R-:W-:-:S03]  /*7a60*/  IMAD.MOV.U32 R4, RZ, RZ, R148 ;  /* 0x000000ffff047224 */ /* 0x000fc600078e0094 */
[----:B------:R-:W-:Y:S01]  /*7a70*/  STL.64 [R1+0x58], R46 ;  /* 0x0000582e01007387 */ /* 0x000fe20000100a00 */
[----:B------:R-:W-:-:S03]  /*7a80*/  IMAD.MOV.U32 R3, RZ, RZ, R149 ;  /* 0x000000ffff037224 */ /* 0x000fc600078e0095 */
[----:B------:R0:W-:Y:S01]  /*7a90*/  STL [R1+0x60], R48 ;  /* 0x0000603001007387 */ /* 0x0001e20000100800 */
[----:B------:R-:W-:Y:S01]  /*7aa0*/  IMAD.MOV.U32 R6, RZ, RZ, R146 ;  /* 0x000000ffff067224 */ /* 0x000fe200078e0092 */
[----:B------:R-:W-:Y:S01]  /*7ab0*/  MOV R7, R145 ;  /* 0x0000009100077202 */ /* 0x000fe20000000f00 */
[----:B------:R-:W-:Y:S01]  /*7ac0*/  IMAD.MOV.U32 R5, RZ, RZ, R147 ;  /* 0x000000ffff057224 */ /* 0x000fe200078e0093 */
[----:B------:R-:W4:Y:S01]  /*7ad0*/  LDL.LU.64 R150, [R1+0x4e8] ;  /* 0x0004e80001967983 */ /* 0x000f220000300a00 */
[----:B------:R-:W-:-:S03]  /*7ae0*/  IMAD.MOV.U32 R8, RZ, RZ, R144 ;  /* 0x000000ffff087224 */ /* 0x000fc600078e0090 */
[----:B------:R-:W4:Y:S01]  /*7af0*/  LDL.LU.64 R148, [R1+0x4e0] ;  /* 0x0004e00001947983 */ /* 0x000f220000300a00 */
[----:B------:R-:W-:Y:S01]  /*7b00*/  IMAD.MOV.U32 R10, RZ, RZ, R142 ;  /* 0x000000ffff0a7224 */ /* 0x000fe200078e008e */
[----:B------:R-:W-:Y:S01]  /*7b10*/  MOV R12, R140 ;  /* 0x0000008c000c7202 */ /* 0x000fe20000000f00 */
[----:B------:R-:W-:Y:S01]  /*7b20*/  IMAD.MOV.U32 R9, RZ, RZ, R143 ;  /* 0x000000ffff097224 */ /* 0x000fe200078e008f */
[----:B------:R-:W4:Y:S01]  /*7b30*/  LDL.LU.64 R146, [R1+0x4d8] ;  /* 0x0004d80001927983 */ /* 0x000f220000300a00 */
[----:B------:R-:W-:-:S03]  /*7b40*/  IMAD.MOV.U32 R11, RZ, RZ, R141 ;  /* 0x000000ffff0b7224 */ /* 0x000fc600078e008d */
[----:B------:R-:W4:Y:S01]  /*7b50*/  LDL.LU.64 R144, [R1+0x4d0] ;  /* 0x0004d00001907983 */ /* 0x000f220000300a00 */
[----:B------:R-:W-:Y:S02]  /*7b60*/  IMAD.MOV.U32 R14, RZ, RZ, R138 ;  /* 0x000000ffff0e7224 */ /* 0x000fe400078e008a */
[----:B------:R-:W-:Y:S01]  /*7b70*/  IMAD.MOV.U32 R13, RZ, RZ, R139 ;  /* 0x000000ffff0d7224 */ /* 0x000fe200078e008b */
[----:B------:R-:W4:Y:S01]  /*7b80*/  LDL.LU.64 R142, [R1+0x4c8] ;  /* 0x0004c800018e7983 */ /* 0x000f220000300a00 */
        /* <DEDUP_REMOVED lines=132> */
[----:B------:R-:W-:-:S03]  /*83d0*/  IMAD.MOV.U32 R23, RZ, RZ, R49 ;  /* 0x000000ffff177224 */ /* 0x000fc600078e0031 */
        /* <DEDUP_REMOVED lines=88> */
[----:B------:R-:W-:Y:S01]  /*8960*/  IMAD.MOV.U32 R156, RZ, RZ, R220 ;  /* 0x000000ffff9c7224 */ /* 0x000fe200078e00dc */
[----:B------:R-:W-:Y:S01]  /*8970*/  MOV R220, R20 ;  /* 0x0000001400dc7202 */ /* 0x000fe20000000f00 */
[----:B------:R-:W-:Y:S02]  /*8980*/  IMAD.MOV.U32 R157, RZ, RZ, R219 ;  /* 0x000000ffff9d7224 */ /* 0x000fe400078e00db */
[----:B------:R-:W-:-:S02]  /*8990*/  IMAD.MOV.U32 R133, RZ, RZ, R23 ;  /* 0x000000ffff857224 */ /* 0x000fc400078e0017 */
        /* <DEDUP_REMOVED lines=124> */
[----:B------:R-:W-:Y:S01]  /*9160*/  BPT.TRAP 0x1 ;  /* 0x000000040000795c */ /* 0x000fe20000300000 */
.L_x_30:
[----:B-----5:R-:W-:Y:S01]  /*9170*/  ISETP.NE.AND P1, PT, R19, RZ, PT ;  /* 0x000000ff1300720c */ /* 0x020fe20003f25270 */
[----:B------:R-:W-:Y:S01]  /*9180*/  UISETP.GT.U32.AND UP0, UPT, UR37, 0x1, UPT ;  /* 0x000000012500788c */ /* 0x000fe2000bf04070 */
[----:B------:R-:W-:-:S11]  /*9190*/  MOV R0, UR13 ;  /* 0x0000000d00007c02 */ /* 0x000fd60008000f00 */
[----:B------:R-:W-:-:S05]  /*91a0*/  @P1 LEA R0, R0, UR42, 0x3 ;  /* 0x0000002a00001c11 */ /* 0x000fca000f8e18ff */
[----:B------:R-:W-:-:S05]  /*91b0*/  @P1 VIADD R0, R0, 0x18 ;  /* 0x0000001800001836 */ /* 0x000fca0000000000 */
[----:B------:R-:W-:-:S04]  /*91c0*/  @P1 PRMT R0, R22, 0x654, R0 ;  /* 0x0000065416001816 */ /* 0x000fc80000000000 */
[----:B------:R0:W-:Y:S01]  /*91d0*/  @P1 SYNCS.ARRIVE.TRANS64.RED.A1T0 RZ, [R0+URZ], RZ ;  /* 0x000000ff00ff19a7 */ /* 0x0001e2000810043f */
[----:B------:R-:W-:-:S13]  /*91e0*/  PLOP3.LUT P1, PT, PT, PT, UP0, 0x80, 0x0 ;  /* 0x000000000000781c */ /* 0x000fda0003f2f008 */
[----:B0-----:R-:W-:Y:S05]  /*91f0*/  @P1 BRA `(.L_x_31) ;  /* 0x0000000000041947 */ /* 0x001fea0003800000 */
[----:B------:R-:W-:Y:S01]  /*9200*/  BPT.TRAP 0x1 ;  /* 0x000000040000795c */ /* 0x000fe20000300000 */
.L_x_31:
[----:B------:R-:W-:Y:S02]  /*9210*/  UISETP.GT.AND UP2, UPT, UR12, 0x1, UPT ;  /* 0x000000010c00788c */ /* 0x000fe4000bf44270 */
[----:B------:R-:W-:Y:S02]  /*9220*/  UIADD3 UR10, UR10, 0x1, URZ ;  /* 0x000000010a0a7890 */ /* 0x000fe4000fffe03f */
[----:B------:R-:W-:Y:S02]  /*9230*/  UIADD3 UR13, UR13, 0x1, URZ ;  /* 0x000000010d0d7890 */ /* 0x000fe4000fffe03f */
[----:B------:R-:W-:Y:S01]  /*9240*/  PLOP3.LUT P1, PT, PT, PT, UP2, 0x80, 0x0 ;  /* 0x000000000000781c */ /* 0x000fe20003f2f028 */
[----:B------:R-:W-:Y:S02]  /*9250*/  UISETP.NE.AND UP0, UPT, UR10, 0x3, UPT ;  /* 0x000000030a00788c */ /* 0x000fe4000bf05270 */
[----:B------:R-:W-:Y:S02]  /*9260*/  UIADD3 UR4, UR12, -0x1, URZ ;  /* 0xffffffff0c047890 */ /* 0x000fe4000fffe03f */
[----:B------:R-:W-:-:S02]  /*9270*/  UISETP.NE.AND UP1, UPT, UR13, 0x3, UPT ;  /* 0x000000030d00788c */ /* 0x000fc4000bf25270 */
[----:B------:R-:W-:Y:S02]  /*9280*/  USEL UR5, URZ, 0x1, UP0 ;  /* 0x000000013f057887 */ /* 0x000fe40008000000 */
[----:B------:R-:W-:Y:S02]  /*9290*/  USEL UR10, UR10, URZ, UP0 ;  /* 0x0000003f0a0a7287 */ /* 0x000fe40008000000 */
[----:B------:R-:W-:Y:S02]  /*92a0*/  USEL UR13, UR13, URZ, UP1 ;  /* 0x0000003f0d0d7287 */ /* 0x000fe40008800000 */
[----:B------:R-:W-:Y:S01]  /*92b0*/  ULOP3.LUT UR11, UR11, UR5, URZ, 0x3c, !UPT ;  /* 0x000000050b0b7292 */ /* 0x000fe2000f8e3c3f */
[----:B------:R-:W-:Y:S01]  /*92c0*/  UMOV UR12, UR4 ;  /* 0x00000004000c7c82 */ /* 0x000fe20008000000 */
[----:B------:R-:W-:Y:S10]  /*92d0*/  @P1 BRA `(.L_x_32) ;  /* 0xffffffbc00381947 */ /* 0x000ff4000383ffff */
.L_x_25:
[----:B------:R-:W0:Y:S02]  /*92e0*/  LDC R0, c[0x0][0x28c] ;  /* 0x0000a300ff007b82 */ /* 0x000e240000000800 */
[----:B0-----:R-:W-:Y:S01]  /*92f0*/  ISETP.GE.AND P1, PT, R0, 0x1, PT ;  /* 0x000000010000780c */ /* 0x001fe20003f26270 */
[----:B------:R-:W-:-:S04]  /*9300*/  IMAD.U32 R0, RZ, RZ, UR45 ;  /* 0x0000002dff007e24 */ /* 0x000fc8000f8e00ff */
[----:B------:R0:W-:Y:S08]  /*9310*/  SYNCS.ARRIVE.TRANS64.A1T0 RZ, [R0+UR43], RZ ;  /* 0x000000ff00ff79a7 */ /* 0x0001f0000810002b */
[----:B0-----:R-:W-:Y:S05]  /*9320*/  @!P1 BRA `(.L_x_33) ;  /* 0x0000000000489947 */ /* 0x001fea0003800000 */
[----:B------:R-:W-:Y:S05]  /*9330*/  @!P0 BRA `(.L_x_34) ;  /* 0x0000000000048947 */ /* 0x000fea0003800000 */
[----:B------:R-:W-:Y:S01]  /*9340*/  BPT.TRAP 0x1 ;  /* 0x000000040000795c */ /* 0x000fe20000300000 */
.L_x_34:
[----:B-----5:R-:W-:-:S13]  /*9350*/  ISETP.NE.AND P0, PT, R19, RZ, PT ;  /* 0x000000ff1300720c */ /* 0x020fda0003f05270 */
[----:B------:R-:W-:-:S05]  /*9360*/  VOTEU.ANY UP0, P0 ;  /* 0x00000000003f7886 */ /* 0x000fca0000000100 */
[----:B------:R-:W-:Y:S02]  /*9370*/  @UP0 UIADD3 UR4, UR44, UR49, URZ ;  /* 0x000000312c040290 */ /* 0x000fe4000fffe03f */
[----:B------:R-:W-:-:S04]  /*9380*/  UISETP.GT.U32.AND UP0, UPT, UR37, 0x1, UPT ;  /* 0x000000012500788c */ /* 0x000fc8000bf04070 */
[----:B------:R-:W-:Y:S01]  /*9390*/  IMAD.U32 R2, RZ, RZ, UR4 ;  /* 0x00000004ff027e24 */ /* 0x000fe2000f8e00ff */
[----:B------:R-:W-:-:S03]  /*93a0*/  MOV R0, UR4 ;  /* 0x0000000400007c02 */ /* 0x000fc60008000f00 */
[----:B------:R-:W-:-:S05]  /*93b0*/  @P0 IMAD.WIDE.U32 R2, R2, -0x55555555, RZ ;  /* 0xaaaaaaab02020825 */ /* 0x000fca00078e00ff */
[----:B------:R-:W-:-:S05]  /*93c0*/  @P0 SHF.R.U32.HI R2, RZ, 0x1, R3 ;  /* 0x00000001ff020819 */ /* 0x000fca0000011603 */
[----:B------:R-:W-:-:S05]  /*93d0*/  @P0 IMAD R0, R2, -0x3, R0 ;  /* 0xfffffffd02000824 */ /* 0x000fca00078e0200 */
[----:B------:R-:W-:-:S05]  /*93e0*/  @P0 LEA R0, R0, UR42, 0x3 ;  /* 0x0000002a00000c11 */ /* 0x000fca000f8e18ff */
[----:B------:R-:W-:-:S05]  /*93f0*/  @P0 VIADD R0, R0, 0x18 ;  /* 0x0000001800000836 */ /* 0x000fca0000000000 */
[----:B------:R-:W-:-:S04]  /*9400*/  @P0 PRMT R0, R22, 0x654, R0 ;  /* 0x0000065416000816 */ /* 0x000fc80000000000 */
[----:B------:R0:W-:Y:S01]  /*9410*/  @P0 SYNCS.ARRIVE.TRANS64.RED.A1T0 RZ, [R0+URZ], RZ ;  /* 0x000000ff00ff09a7 */ /* 0x0001e2000810043f */
[----:B------:R-:W-:-:S13]  /*9420*/  PLOP3.LUT P0, PT, PT, PT, UP0, 0x80, 0x0 ;  /* 0x000000000000781c */ /* 0x000fda0003f0f008 */
[----:B0-----:R-:W-:Y:S05]  /*9430*/  @P0 BRA `(.L_x_33) ;  /* 0x0000000000040947 */ /* 0x001fea0003800000 */
[----:B------:R-:W-:Y:S01]  /*9440*/  BPT.TRAP 0x1 ;  /* 0x000000040000795c */ /* 0x000fe20000300000 */
.L_x_33:
[----:B------:R-:W-:Y:S01]  /*9450*/  IMAD.U32 R0, RZ, RZ, UR46 ;  /* 0x0000002eff007e24 */ /* 0x000fe2000f8e00ff */
[----:B------:R-:W-:Y:S02]  /*9460*/  UIADD3 UR49, UR40, UR49, URZ ;  /* 0x0000003128317290 */ /* 0x000fe4000fffe03f */
[----:B------:R-:W-:Y:S02]  /*9470*/  UISETP.GE.U32.AND UP1, UPT, UR40, 0x3, UPT ;  /* 0x000000032800788c */ /* 0x000fe4000bf26070 */
[----:B------:R-:W-:Y:S01]  /*9480*/  SHF.L.U32 R0, R0, 0x1f, RZ ;  /* 0x0000001f00007819 */ /* 0x000fe200000006ff */
[----:B------:R-:W-:Y:S02]  /*9490*/  UISETP.GT.U32.AND UP0, UPT, UR49, 0x2, UPT ;  /* 0x000000023100788c */ /* 0x000fe4000bf04070 */
[----:B------:R-:W-:Y:S01]  /*94a0*/  UIMAD.WIDE.U32 UR4, UR49, -0x55555555, URZ ;  /* 0xaaaaaaab310478a5 */ /* 0x000fe2000f8e003f */
[----:B-----5:R-:W0:Y:S01]  /*94b0*/  SYNCS.PHASECHK.TRANS64.TRYWAIT P0, [R23+UR41+0x10], R0 ;  /* 0x00001000170075a7 */ /* 0x020e220008000169 */
[----:B------:R-:W-:-:S02]  /*94c0*/  UISETP.LT.U32.AND UP0, UPT, UR40, 0x3, UP0 ;  /* 0x000000032800788c */ /* 0x000fc40008701070 */
[----:B------:R-:W-:Y:S02]  /*94d0*/  USHF.R.U32.HI UR4, URZ, 0x1, UR5 ;  /* 0x000000013f047899 */ /* 0x000fe40008011605 */
[----:B------:R-:W-:Y:S02]  /*94e0*/  USEL UR6, URZ, 0x1, !UP0 ;  /* 0x000000013f067887 */ /* 0x000fe4000c000000 */
[----:B------:R-:W-:Y:S02]  /*94f0*/  UIMAD UR49, UR4, -0x3, UR49 ;  /* 0xfffffffd043178a4 */ /* 0x000fe4000f8e0231 */
[----:B------:R-:W-:-:S04]  /*9500*/  ULOP3.LUT UR36, UR36, UR6, URZ, 0x3c, !UPT ;  /* 0x0000000624247292 */ /* 0x000fc8000f8e3c3f */
[----:B------:R-:W-:Y:S01]  /*9510*/  @UP1 ULOP3.LUT UR36, UR36, 0x1, UR4, 0x78, !UPT ;  /* 0x0000000124241892 */ /* 0x000fe2000f8e7804 */
[----:B0-----:R-:W-:Y:S11]  /*9520*/  @!P0 BRA `(.L_x_35) ;  /* 0x000000fc00408947 */ /* 0x001ff60003800000 */
.L_x_576:
[----:B------:R-:W2:Y:S01]  /*9530*/  LDL.LU R2, [R1+0x210] ;  /* 0x0002100001027983 */ /* 0x000ea20000300800 */
[----:B------:R-:W-:Y:S01]  /*9540*/  IMAD.SHL.U32 R10, R154, 0x2, RZ ;  /* 0x000000029a0a7824 */ /* 0x000fe200078e00ff */
[----:B------:R-:W1:Y:S01]  /*9550*/  LDC R13, c[0x0][0x288] ;  /* 0x0000a200ff0d7b82 */ /* 0x000e620000000800 */
[----:B------:R-:W-:Y:S01]  /*9560*/  ULDC.64 UR4, c[0x0][0x5d0] ;  /* 0x0001740000047ab9 */ /* 0x000fe20000000a00 */
[----:B------:R-:W3:Y:S04]  /*9570*/  LDL R20, [R1+0x200] ;  /* 0x0002000001147983 */ /* 0x000ee80000100800 */
[----:B------:R-:W4:Y:S01]  /*9580*/  LDL R4, [R1+0x20c] ;  /* 0x00020c0001047983 */ /* 0x000f220000100800 */
[----:B------:R-:W-:Y:S02]  /*9590*/  SHF.R.S32.HI R11, RZ, 0x1f, R10 ;  /* 0x0000001fff0b7819 */ /* 0x000fe4000001140a */
[----:B--2---:R-:W-:-:S02]  /*95a0*/  SHF.L.U32 R14, R2, 0x9, RZ ;  /* 0x00000009020e7819 */ /* 0x004fc400000006ff */
[----:B---3--:R-:W-:Y:S01]  /*95b0*/  SHF.R.S32.HI R12, RZ, 0x1f, R20 ;  /* 0x0000001fff0c7819 */ /* 0x008fe20000011414 */
[----:B0-----:R-:W-:-:S04]  /*95c0*/  IMAD.WIDE.U32 R2, R20, UR4, R10 ;  /* 0x0000000414027c25 */ /* 0x001fc8000f8e000a */
[----:B------:R-:W-:Y:S01]  /*95d0*/  IMAD R0, R12, UR4, RZ ;  /* 0x000000040c007c24 */ /* 0x000fe2000f8e02ff */
[----:B------:R-:W-:Y:S01]  /*95e0*/  SHF.R.S32.HI R15, RZ, 0x1f, R14 ;  /* 0x0000001fff0f7819 */ /* 0x000fe2000001140e */
[----:B------:R-:W-:Y:S01]  /*95f0*/  ULDC UR4, c[0x0][0x284] ;  /* 0x0000a10000047ab9 */ /* 0x000fe20000000800 */
[----:B------:R-:W-:Y:S01]  /*9600*/  IADD3 R2, P0, R14, R2, RZ ;  /* 0x000000020e027210 */ /* 0x000fe20007f1e0ff */
[----:B------:R-:W-:-:S05]  /*9610*/  IMAD R0, R20, UR5, R0 ;  /* 0x0000000514007c24 */ /* 0x000fca000f8e0200 */
[----:B------:R-:W-:Y:S01]  /*9620*/  IADD3.X R3, R15, R3, R0, P0, !PT ;  /* 0x000000030f037210 */ /* 0x000fe200007fe400 */
[----:B----4-:R-:W-:-:S05]  /*9630*/  IMAD.SHL.U32 R0, R4, 0x40, RZ ;  /* 0x0000004004007824 */ /* 0x010fca00078e00ff */
[----:B------:R-:W-:-:S04]  /*9640*/  ISETP.GE.AND P0, PT, R0, UR4, PT ;  /* 0x0000000400007c0c */ /* 0x000fc8000bf06270 */
[----:B-1----:R-:W-:-:S13]  /*9650*/  ISETP.GE.OR P0, PT, R14, R13, P0 ;  /* 0x0000000d0e00720c */ /* 0x002fda0000706670 */
[----:B------:R-:W-:Y:S05]  /*9660*/  @P0 BRA `(.L_x_36) ;  /* 0x000000e000a00947 */ /* 0x000fea0003800000 */
[----:B------:R-:W0:Y:S01]  /*9670*/  LDC.64 R6, c[0x0][0x5c8] ;  /* 0x00017200ff067b82 */ /* 0x000e220000000a00 */
[----:B------:R-:W-:Y:S01]  /*9680*/  IMAD.WIDE R8, R4, 0x40, R156 ;  /* 0x0000004004087825 */ /* 0x000fe200078e029c */
[----:B------:R-:W-:Y:S01]  /*9690*/  ISETP.NE.AND P0, PT, R18, RZ, PT ;  /* 0x000000ff1200720c */ /* 0x000fe20003f05270 */
[----:B------:R-:W-:Y:S01]  /*96a0*/  ULDC.64 UR4, c[0x0][0x5c0] ;  /* 0x0001700000047ab9 */ /* 0x000fe20000000a00 */
[----:B------:R-:W-:Y:S01]  /*96b0*/  BSSY B0, `(.L_x_36) ;  /* 0x0000e23000007945 */ /* 0x000fe20003800000 */
[----:B------:R-:W-:Y:S02]  /*96c0*/  IMAD R13, R154, -0x2, R13 ;  /* 0xfffffffe9a0d7824 */ /* 0x000fe400078e020d */
[----:B------:R-:W-:Y:S02]  /*96d0*/  IMAD.IADD R0, R155, 0x1, -R0 ;  /* 0x000000019b007824 */ /* 0x000fe400078e0a00 */
[-C--:B0-----:R-:W-:Y:S02]  /*96e0*/  IMAD R4, R9, R6.reuse, RZ ;  /* 0x0000000609047224 */ /* 0x081fe400078e02ff */
[----:B------:R-:W-:-:S04]  /*96f0*/  IMAD.WIDE.U32 R2, R8, R6, R2 ;  /* 0x0000000608027225 */ /* 0x000fc800078e0002 */
[----:B------:R-:W-:Y:S01]  /*9700*/  IMAD R4, R8, R7, R4 ;  /* 0x0000000708047224 */ /* 0x000fe200078e0204 */
[----:B------:R-:W-:-:S03]  /*9710*/  IADD3 R2, P1, R2, UR4, RZ ;  /* 0x0000000402027c10 */ /* 0x000fc6000ff3e0ff */
[----:B------:R-:W-:-:S05]  /*9720*/  IMAD.IADD R4, R3, 0x1, R4 ;  /* 0x0000000103047824 */ /* 0x000fca00078e0204 */
[----:B------:R-:W-:Y:S02]  /*9730*/  IADD3.X R3, R4, UR5, RZ, P1, !PT ;  /* 0x0000000504037c10 */ /* 0x000fe40008ffe4ff */
[----:B------:R-:W-:-:S04]  /*9740*/  LEA R4, P1, R6, R2, 0x3 ;  /* 0x0000000206047211 */ /* 0x000fc800078218ff */
[----:B------:R-:W-:Y:S02]  /*9750*/  LEA.HI.X R5, R6, R3, R7, 0x3, P1 ;  /* 0x0000000306057211 */ /* 0x000fe400008f1c07 */
[----:B------:R-:W-:Y:S01]  /*9760*/  IADD3 R7, -R14, R13, RZ ;  /* 0x0000000d0e077210 */ /* 0x000fe20007ffe1ff */
[----:B------:R-:W-:Y:S06]  /*9770*/  @!P0 BRA `(.L_x_37) ;  /* 0x000000a000588947 */ /* 0x000fec0003800000 */
[----:B------:R-:W-:Y:S01]  /*9780*/  ULDC.64 UR4, c[0x0][0x5b8] ;  /* 0x00016e0000047ab9 */ /* 0x000fe20000000a00 */
[----:B------:R-:W-:Y:S01]  /*9790*/  ISETP.GE.AND P3, PT, R7, 0x1, PT ;  /* 0x000000010700780c */ /* 0x000fe20003f66270 */
[----:B------:R-:W-:Y:S01]  /*97a0*/  IMAD.WIDE.U32 R10, R20, UR4, R10 ;  /* 0x00000004140a7c25 */ /* 0x000fe2000f8e000a */
[----:B------:R-:W-:Y:S02]  /*97b0*/  BSSY B1, `(.L_x_38) ;  /* 0x000000f000017945 */ /* 0x000fe40003800000 */
[----:B------:R-:W-:Y:S01]  /*97c0*/  ISETP.LT.OR P1, PT, R0, 0x1, !P3 ;  /* 0x000000010000780c */ /* 0x000fe20005f21670 */
[----:B------:R-:W-:Y:S01]  /*97d0*/  IMAD R12, R12, UR4, RZ ;  /* 0x000000040c0c7c24 */ /* 0x000fe2000f8e02ff */
[----:B------:R-:W-:-:S03]  /*97e0*/  IADD3 R14, P0, R14, R10, RZ ;  /* 0x0000000a0e0e7210 */ /* 0x000fc60007f1e0ff */
[----:B------:R-:W-:Y:S02]  /*97f0*/  IMAD R12, R20, UR5, R12 ;  /* 0x00000005140c7c24 */ /* 0x000fe4000f8e020c */
[----:B------:R-:W0:Y:S03]  /*9800*/  LDC.64 R20, c[0x0][0x5a8] ;  /* 0x00016a00ff147b82 */ /* 0x000e260000000a00 */
[----:B------:R-:W-:-:S05]  /*9810*/  IADD3.X R15, R15, R11, R12, P0, !PT ;  /* 0x0000000b0f0f7210 */ /* 0x000fca00007fe40c */
[----:B------:R-:W1:Y:S02]  /*9820*/  LDC.64 R12, c[0x0][0x5b0] ;  /* 0x00016c00ff0c7b82 */ /* 0x000e640000000a00 */
[----:B-1----:R-:W-:-:S04]  /*9830*/  IMAD.WIDE.U32 R10, R8, R12, R14 ;  /* 0x0000000c080a7225 */ /* 0x002fc800078e000e */
[----:B------:R-:W-:Y:S01]  /*9840*/  IMAD R23, R9, R12, RZ ;  /* 0x0000000c09177224 */ /* 0x000fe200078e02ff */
[----:B0-----:R-:W-:-:S03]  /*9850*/  IADD3 R10, P0, R10, R20, RZ ;  /* 0x000000140a0a7210 */ /* 0x001fc60007f1e0ff */
[----:B------:R-:W-:-:S05]  /*9860*/  IMAD R23, R8, R13, R23 ;  /* 0x0000000d08177224 */ /* 0x000fca00078e0217 */
[----:B------:R-:W-:Y:S01]  /*9870*/  IADD3.X R11, R21, R11, R23, P0, !PT ;  /* 0x0000000b150b7210 */ /* 0x000fe200007fe417 */
[----:B------:R-:W-:Y:S06]  /*9880*/  @P1 BRA `(.L_x_39) ;  /* 0x0000000000041947 */ /* 0x000fec0003800000 */
[----:B------:R0:W5:Y:S02]  /*9890*/  LDG.E.U8 R16, desc[UR52][R10.64] ;  /* 0x000000340a107981 */ /* 0x000164000c1e1100 */
.L_x_39:
[----:B------:R-:W-:Y:S05]  /*98a0*/  BSYNC B1 ;  /* 0x0000000000017941 */ /* 0x000fea0003800000 */
.L_x_38:
[----:B------:R-:W2:Y:S01]  /*98b0*/  LDL.LU R152, [R1] ;  /* 0x0000000001987983 */ /* 0x000ea20000300800 */
[----:B-----5:R-:W-:Y:S01]  /*98c0*/  LOP3.LUT R6, R16, 0xffff, RZ, 0xc0, !PT ;  /* 0x0000ffff10067812 */ /* 0x020fe200078ec0ff */
[----:B------:R-:W-:Y:S01]  /*98d0*/  BSSY B1, `(.L_x_40) ;  /* 0x000000b000017945 */ /* 0x000fe20003800000 */
[----:B------:R-:W-:Y:S02]  /*98e0*/  ISETP.GE.AND P2, PT, R7, 0x2, PT ;  /* 0x000000020700780c */ /* 0x000fe40003f46270 */
[----:B------:R-:W-:Y:S02]  /*98f0*/  PRMT R6, R6, 0x8880, RZ ;  /* 0x0000888006067816 */ /* 0x000fe400000000ff */
[----:B------:R-:W-:-:S03]  /*9900*/  ISETP.LT.OR P0, PT, R0, 0x1, !P2 ;  /* 0x000000010000780c */ /* 0x000fc60005701670 */
[----:B------:R-:W-:-:S04]  /*9910*/  IMAD R6, R6, R18, RZ ;  /* 0x0000001206067224 */ /* 0x000fc800078e02ff */
[----:B--2---:R-:W-:-:S05]  /*9920*/  @!P1 IMAD R152, R152, R17, R6 ;  /* 0x0000001198989224 */ /* 0x004fca00078e0206 */
[----:B------:R1:W-:Y:S01]  /*9930*/  @!P1 STG.E.U8 desc[UR52][R2.64], R152 ;  /* 0x0000009802009986 */ /* 0x0003e2000c101134 */
[----:B------:R-:W-:Y:S05]  /*9940*/  @P0 BRA `(.L_x_41) ;  /* 0x00000000000c0947 */ /* 0x000fea0003800000 */
[----:B------:R-:W2:Y:S02]  /*9950*/  LDG.E.U8 R16, desc[UR52][R10.64+0x1] ;  /* 0x000001340a107981 */ /* 0x000ea4000c1e1100 */
[----:B--2---:R-:W-:-:S05]  /*9960*/  PRMT R6, R16, 0x8880, RZ ;  /* 0x0000888010067816 */ /* 0x004fca00000000ff */
[----:B------:R-:W-:-:S07]  /*9970*/  IMAD R6, R6, R18, RZ ;  /* 0x0000001206067224 */ /* 0x000fce00078e02ff */
.L_x_41:
[----:B------:R-:W-:Y:S05]  /*9980*/  BSYNC B1 ;  /* 0x0000000000017941 */ /* 0x000fea0003800000 */
.L_x_40:
[----:B-1----:R-:W2:Y:S01]  /*9990*/  LDL.LU R152, [R1+0x4] ;  /* 0x0000040001987983 */ /* 0x002ea20000300800 */
[----:B------:R-:W-:Y:S01]  /*99a0*/  SHF.L.U64.HI R153, R12, 0x3, R13 ;  /* 0x000000030c997819 */ /* 0x000fe2000001020d */
[----:B------:R-:W-:Y:S01]  /*99b0*/  BSSY B1, `(.L_x_42) ;  /* 0x0000012000017945 */ /* 0x000fe20003800000 */
[C---:B------:R-:W-:Y:S02]  /*99c0*/  ISETP.LT.OR P3, PT, R0.reuse, 0x9, !P3 ;  /* 0x000000090000780c */ /* 0x040fe40005f61670 */
[----:B------:R-:W-:Y:S01]  /*99d0*/  ISETP.LT.OR P2, PT, R0, 0x9, !P2 ;  /* 0x000000090000780c */ /* 0x000fe20005741670 */
[----:B--2---:R-:W-:Y:S02]  /*99e0*/  @!P0 IMAD R9, R152, R17, R6 ;  /* 0x0000001198098224 */ /* 0x004fe400078e0206 */
[----:B------:R-:W-:-:S03]  /*99f0*/  IMAD.SHL.U32 R152, R12, 0x8, RZ ;  /* 0x000000080c987824 */ /* 0x000fc600078e00ff */
[----:B------:R1:W-:Y:S02]  /*9a00*/  @!P0 STG.E.U8 desc[UR52][R2.64+0x1], R9 ;  /* 0x0000010902008986 */ /* 0x0003e4000c101134 */
[----:B-1----:R-:W-:-:S04]  /*9a10*/  IMAD.WIDE.U32 R8, R8, R12, R152 ;  /* 0x0000000c08087225 */ /* 0x002fc800078e0098 */
[----:B------:R-:W-:Y:S01]  /*9a20*/  IMAD.IADD R9, R23, 0x1, R9 ;  /* 0x0000000117097824 */ /* 0x000fe200078e0209 */
[----:B------:R-:W-:-:S04]  /*9a30*/  IADD3 R8, P0, P1, R14, R20, R8 ;  /* 0x000000140e087210 */ /* 0x000fc8000791e008 */
[----:B------:R-:W-:Y:S02]  /*9a40*/  IADD3.X R9, R15, R21, R9, P0, P1 ;  /* 0x000000150f097210 */ /* 0x000fe400007e2409 */
[C---:B------:R-:W-:Y:S02]  /*9a50*/  ISETP.GE.AND P1, PT, R7.reuse, 0x9, PT ;  /* 0x000000090700780c */ /* 0x040fe40003f26270 */
[----:B------:R-:W-:Y:S02]  /*9a60*/  ISETP.GE.AND P0, PT, R7, 0xa, PT ;  /* 0x0000000a0700780c */ /* 0x000fe40003f06270 */
[C---:B------:R-:W-:Y:S02]  /*9a70*/  ISETP.LT.OR P4, PT, R0.reuse, 0x1, !P1 ;  /* 0x000000010000780c */ /* 0x040fe40004f81670 */
[----:B------:R-:W-:Y:S01]  /*9a80*/  ISETP.LT.OR P5, PT, R0, 0x1, !P0 ;  /* 0x000000010000780c */ /* 0x000fe200047a1670 */
[----:B------:R-:W-:-:S12]  /*9a90*/  @P3 BRA `(.L_x_43) ;  /* 0x00000000000c3947 */ /* 0x000fd80003800000 */
[----:B------:R-:W2:Y:S02]  /*9aa0*/  LDG.E.U8 R16, desc[UR52][R8.64] ;  /* 0x0000003408107981 */ /* 0x000ea4000c1e1100 */
[----:B--2---:R-:W-:-:S05]  /*9ab0*/  PRMT R6, R16, 0x8880, RZ ;  /* 0x0000888010067816 */ /* 0x004fca00000000ff */
[----:B------:R-:W-:-:S07]  /*9ac0*/  IMAD R6, R6, R18, RZ ;  /* 0x0000001206067224 */ /* 0x000fce00078e02ff */
.L_x_43:
[----:B------:R-:W-:Y:S05]  /*9ad0*/  BSYNC B1 ;  /* 0x0000000000017941 */ /* 0x000fea0003800000 */
.L_x_42:
[----:B------:R-:W2:Y:S01]  /*9ae0*/  LDL.LU R12, [R1+0x8] ;  /* 0x00000800010c7983 */ /* 0x000ea20000300800 */
[----:B------:R-:W-:Y:S01]  /*9af0*/  BSSY B1, `(.L_x_44) ;  /* 0x0000007000017945 */ /* 0x000fe20003800000 */
[----:B--2---:R-:W-:-:S05]  /*9b00*/  @!P3 IMAD R12, R12, R17, R6 ;  /* 0x000000110c0cb224 */ /* 0x004fca00078e0206 */
[----:B------:R1:W-:Y:S01]  /*9b10*/  @!P3 STG.E.U8 desc[UR52][R4.64], R12 ;  /* 0x0000000c0400b986 */ /* 0x0003e2000c101134 */
[----:B------:R-:W-:Y:S05]  /*9b20*/  @P2 BRA `(.L_x_45) ;  /* 0x00000000000c2947 */ /* 0x000fea0003800000 */
[----:B------:R-:W2:Y:S02]  /*9b30*/  LDG.E.U8 R16, desc[UR52][R8.64+0x1] ;  /* 0x0000013408107981 */ /* 0x000ea4000c1e1100 */
[----:B--2---:R-:W-:-:S05]  /*9b40*/  PRMT R6, R16, 0x8880, RZ ;  /* 0x0000888010067816 */ /* 0x004fca00000000ff */
[----:B------:R-:W-:-:S07]  /*9b50*/  IMAD R6, R6, R18, RZ ;  /* 0x0000001206067224 */ /* 0x000fce00078e02ff */
.L_x_45:
[----:B------:R-:W-:Y:S05]  /*9b60*/  BSYNC B1 ;  /* 0x0000000000017941 */ /* 0x000fea0003800000 */
.L_x_44:
[----:B-1----:R-:W2:Y:S01]  /*9b70*/  LDL.LU R12, [R1+0xc] ;  /* 0x00000c00010c7983 */ /* 0x002ea20000300800 */
[----:B------:R-:W-:Y:S01]  /*9b80*/  BSSY B1, `(.L_x_46) ;  /* 0x0000007000017945 */ /* 0x000fe20003800000 */
[----:B--2---:R-:W-:-:S05]  /*9b90*/  @!P2 IMAD R12, R12, R17, R6 ;  /* 0x000000110c0ca224 */ /* 0x004fca00078e0206 */
[----:B------:R1:W-:Y:S01]  /*9ba0*/  @!P2 STG.E.U8 desc[UR52][R4.64+0x1], R12 ;  /* 0x0000010c0400a986 */ /* 0x0003e2000c101134 */
[----:B------:R-:W-:Y:S05]  /*9bb0*/  @P4 BRA `(.L_x_47) ;  /* 0x00000000000c4947 */ /* 0x000fea0003800000 */
[----:B------:R-:W2:Y:S02]  /*9bc0*/  LDG.E.U8 R16, desc[UR52][R10.64+0x8] ;  /* 0x000008340a107981 */ /* 0x000ea4000c1e1100 */
[----:B--2---:R-:W-:-:S05]  /*9bd0*/  PRMT R6, R16, 0x8880, RZ ;  /* 0x0000888010067816 */ /* 0x004fca00000000ff */
[----:B------:R-:W-:-:S07]  /*9be0*/  IMAD R6, R6, R18, RZ ;  /* 0x0000001206067224 */ /* 0x000fce00078e02ff */
.L_x_47:
[----:B------:R-:W-:Y:S05]  /*9bf0*/  BSYNC B1 ;  /* 0x0000000000017941 */ /* 0x000fea0003800000 */
.L_x_46:
        /* <DEDUP_REMOVED lines=8> */
.L_x_49:
[----:B------:R-:W-:Y:S05]  /*9c80*/  BSYNC B1 ;  /* 0x0000000000017941 */ /* 0x000fea0003800000 */
.L_x_48:
[----:B-1----:R-:W2:Y:S01]  /*9c90*/  LDL.LU R12, [R1+0x14] ;  /* 0x00001400010c7983 */ /* 0x002ea20000300800 */
[C---:B------:R-:W-:Y:S01]  /*9ca0*/  ISETP.LT.OR P1, PT, R0.reuse, 0x9, !P1 ;  /* 0x000000090000780c */ /* 0x040fe20004f21670 */
[----:B------:R-:W-:Y:S01]  /*9cb0*/  BSSY B1, `(.L_x_50) ;  /* 0x000000c000017945 */ /* 0x000fe20003800000 */
[C---:B------:R-:W-:Y:S02]  /*9cc0*/  ISETP.GE.AND P3, PT, R7.reuse, 0x11, PT ;  /* 0x000000110700780c */ /* 0x040fe40003f66270 */
[----:B------:R-:W-:Y:S02]  /*9cd0*/  ISETP.GE.AND P2, PT, R7, 0x12, PT ;  /* 0x000000120700780c */ /* 0x000fe40003f46270 */
[C---:B------:R-:W-:Y:S02]  /*9ce0*/  ISETP.LT.OR P0, PT, R0.reuse, 0x9, !P0 ;  /* 0x000000090000780c */ /* 0x040fe40004701670 */
[----:B------:R-:W-:Y:S01]  /*9cf0*/  ISETP.LT.OR P4, PT, R0, 0x1, !P3 ;  /* 0x000000010000780c */ /* 0x000fe20005f81670 */
[----:B--2---:R-:W-:-:S05]  /*9d00*/  @!P5 IMAD R12, R12, R17, R6 ;  /* 0x000000110c0cd224 */ /* 0x004fca00078e0206 */
[----:B------:R1:W-:Y:S01]  /*9d10*/  @!P5 STG.E.U8 desc[UR52][R2.64+0x9], R12 ;  /* 0x0000090c0200d986 */ /* 0x0003e2000c101134 */
[----:B------:R-:W-:Y:S01]  /*9d20*/  ISETP.LT.OR P5, PT, R0, 0x1, !P2 ;  /* 0x000000010000780c */ /* 0x000fe200057a1670 */
[----:B------:R-:W-:-:S12]  /*9d30*/  @P1 BRA `(.L_x_51) ;  /* 0x00000000000c1947 */ /* 0x000fd80003800000 */
[----:B------:R-:W2:Y:S02]  /*9d40*/  LDG.E.U8 R16, desc[UR52][R8.64+0x8] ;  /* 0x0000083408107981 */ /* 0x000ea4000c1e1100 */
[----:B--2---:R-:W-:-:S05]  /*9d50*/  PRMT R6, R16, 0x8880, RZ ;  /* 0x0000888010067816 */ /* 0x004fca00000000ff */
[----:B------:R-:W-:-:S07]  /*9d60*/  IMAD R6, R6, R18, RZ ;  /* 0x0000001206067224 */ /* 0x000fce00078e02ff */
.L_x_51:
[----:B------:R-:W-:Y:S05]  /*9d70*/  BSYNC B1 ;  /* 0x0000000000017941 */ /* 0x000fea0003800000 */
.L_x_50:
        /* <DEDUP_REMOVED lines=8> */
.L_x_53:
[----:B------:R-:W-:Y:S05]  /*9e00*/  BSYNC B1 ;  /* 0x0000000000017941 */ /* 0x000fea0003800000 */
.L_x_52:
        /* <DEDUP_REMOVED lines=8> */
.L_x_55:
[----:B------:R-:W-:Y:S05]  /*9e90*/  BSYNC B1 ;  /* 0x0000000000017941 */ /* 0x000fea0003800000 */
.L_x_54:
        /* <DEDUP_REMOVED lines=8> */
.L_x_57:
[----:B------:R-:W-:Y:S05]  /*9f20*/  BSYNC B1 ;  /* 0x0000000000017941 */ /* 0x000fea0003800000 */
.L_x_56:
        /* <DEDUP_REMOVED lines=14> */
.L_x_59:
[----:B------:R-:W-:Y:S05]  /*a010*/  BSYNC B1 ;  /* 0x0000000000017941 */ /* 0x000fea0003800000 */
.L_x_58:
        /* <DEDUP_REMOVED lines=8> */
.L_x_61:
[----:B------:R-:W-:Y:S05]  /*a0a0*/  BSYNC B1 ;  /* 0x0000000000017941 */ /* 0x000fea0003800000 */
.L_x_60:
        /* <DEDUP_REMOVED lines=8> */
.L_x_63:
[----:B------:R-:W-:Y:S05]  /*a130*/  BSYNC B1 ;  /* 0x0000000000017941 */ /* 0x000fea0003800000 */
.L_x_62:
        /* <DEDUP_REMOVED lines=8> */
.L_x_65:
[----:B------:R-:W-:Y:S05]  /*a1c0*/  BSYNC B1 ;  /* 0x0000000000017941 */ /* 0x000fea0003800000 */
.L_x_64:
        /* <DEDUP_REMOVED lines=14> */
.L_x_67:
[----:B------:R-:W-:Y:S05]  /*a2b0*/  BSYNC B1 ;  /* 0x0000000000017941 */ /* 0x000fea0003800000 */
.L_x_66:
        /* <DEDUP_REMOVED lines=8> */
.L_x_69:
[----:B------:R-:W-:Y:S05]  /*a340*/  BSYNC B1 ;  /* 0x0000000000017941 */ /* 0x000fea0003800000 */
.L_x_68:
        /* <DEDUP_REMOVED lines=8> */
.L_x_71:
[----:B------:R-:W-:Y:S05]  /*a3d0*/  BSYNC B1 ;  /* 0x0000000000017941 */ /* 0x000fea0003800000 */
.L_x_70:
        /* <DEDUP_REMOVED lines=8> */
.L_x_73:
[----:B------:R-:W-:Y:S05]  /*a460*/  BSYNC B1 ;  /* 0x0000000000017941 */ /* 0x000fea0003800000 */
.L_x_72:
        /* <DEDUP_REMOVED lines=14> */
.L_x_75:
[----:B------:R-:W-:Y:S05]  /*a550*/  BSYNC B1 ;  /* 0x0000000000017941 */ /* 0x000fea0003800000 */
.L_x_74:
        /* <DEDUP_REMOVED lines=8> */
.L_x_77:
[----:B------:R-:W-:Y:S05]  /*a5e0*/  BSYNC B1 ;  /* 0x0000000000017941 */ /* 0x000fea0003800000 */
.L_x_76:
        /* <DEDUP_REMOVED lines=8> */
.L_x_79:
[----:B------:R-:W-:Y:S05]  /*a670*/  BSYNC B1 ;  /* 0x0000000000017941 */ /* 0x000fea0003800000 */
.L_x_78:
        /* <DEDUP_REMOVED lines=8> */
.L_x_81:
[----:B------:R-:W-:Y:S05]  /*a700*/  BSYNC B1 ;  /* 0x0000000000017941 */ /* 0x000fea0003800000 */
.L_x_80:
        /* <DEDUP_REMOVED lines=14> */
.L_x_83:
[----:B------:R-:W-:Y:S05]  /*a7f0*/  BSYNC B1 ;  /* 0x0000000000017941 */ /* 0x000fea0003800000 */
.L_x_82:
        /* <DEDUP_REMOVED lines=8> */
.L_x_85:
[----:B------:R-:W-:Y:S05]  /*a880*/  BSYNC B1 ;  /* 0x0000000000017941 */ /* 0x000fea0003800000 */
.L_x_84:
        /* <DEDUP_REMOVED lines=8> */
.L_x_87:
[----:B------:R-:W-:Y:S05]  /*a910*/  BSYNC B1 ;  /* 0x0000000000017941 */ /* 0x000fea0003800000 */
.L_x_86:
        /* <DEDUP_REMOVED lines=8> */
.L_x_89:
[----:B------:R-:W-:Y:S05]  /*a9a0*/  BSYNC B1 ;  /* 0x0000000000017941 */ /* 0x000fea0003800000 */
.L_x_88:
        /* <DEDUP_REMOVED lines=14> */
.L_x_91:
[----:B------:R-:W-:Y:S05]  /*aa90*/  BSYNC B1 ;  /* 0x0000000000017941 */ /* 0x000fea0003800000 */
.L_x_90:
        /* <DEDUP_REMOVED lines=8> */
.L_x_93:
[----:B------:R-:W-:Y:S05]  /*ab20*/  BSYNC B1 ;  /* 0x0000000000017941 */ /* 0x000fea0003800000 */
.L_x_92:
        /* <DEDUP_REMOVED lines=8> */
.L_x_95:
[----:B------:R-:W-:Y:S05]  /*abb0*/  BSYNC B1 ;  /* 0x0000000000017941 */ /* 0x000fea0003800000 */
.L_x_94:
        /* <DEDUP_REMOVED lines=8> */
.L_x_97:
[----:B------:R-:W-:Y:S05]  /*ac40*/  BSYNC B1 ;  /* 0x0000000000017941 */ /* 0x000fea0003800000 */
.L_x_96:
        /* <DEDUP_REMOVED lines=14> */
.L_x_99:
[----:B------:R-:W-:Y:S05]  /*ad30*/  BSYNC B1 ;  /* 0x0000000000017941 */ /* 0x000fea0003800000 */
.L_x_98:
        /* <DEDUP_REMOVED lines=8> */
.L_x_101:
[----:B------:R-:W-:Y:S05]  /*adc0*/  BSYNC B1 ;  /* 0x0000000000017941 */ /* 0x000fea0003800000 */
.L_x_100:
        /* <DEDUP_REMOVED lines=8> */
.L_x_103:
[----:B------:R-:W-:Y:S05]  /*ae50*/  BSYNC B1 ;  /* 0x0000000000017941 */ /* 0x000fea0003800000 */
.L_x_102:
        /* <DEDUP_REMOVED lines=8> */
.L_x_105:
[----:B------:R-:W-:Y:S05]  /*aee0*/  BSYNC B1 ;  /* 0x0000000000017941 */ /* 0x000fea0003800000 */
.L_x_104:
        /* <DEDUP_REMOVED lines=14> */
.L_x_107:
[----:B------:R-:W-:Y:S05]  /*afd0*/  BSYNC B1 ;  /* 0x0000000000017941 */ /* 0x000fea0003800000 */
.L_x_106:
        /* <DEDUP_REMOVED lines=8> */
.L_x_109:
[----:B------:R-:W-:Y:S05]  /*b060*/  BSYNC B1 ;  /* 0x0000000000017941 */ /* 0x000fea0003800000 */
.L_x_108:
        /* <DEDUP_REMOVED lines=8> */
.L_x_111:
[----:B------:R-:W-:Y:S05]  /*b0f0*/  BSYNC B1 ;  /* 0x0000000000017941 */ /* 0x000fea0003800000 */
.L_x_110:
        /* <DEDUP_REMOVED lines=8> */
.L_x_113:
[----:B------:R-:W-:Y:S05]  /*b180*/  BSYNC B1 ;  /* 0x0000000000017941 */ /* 0x000fea0003800000 */
.L_x_112:
        /* <DEDUP_REMOVED lines=14> */
.L_x_115:
[----:B------:R-:W-:Y:S05]  /*b270*/  BSYNC B1 ;  /* 0x0000000000017941 */ /* 0x000fea0003800000 */
.L_x_114:
        /* <DEDUP_REMOVED lines=8> */
.L_x_117:
[----:B------:R-:W-:Y:S05]  /*b300*/  BSYNC B1 ;  /* 0x0000000000017941 */ /* 0x000fea0003800000 */
.L_x_116:
        /* <DEDUP_REMOVED lines=8> */
.L_x_119:
[----:B------:R-:W-:Y:S05]  /*b390*/  BSYNC B1 ;  /* 0x0000000000017941 */ /* 0x000fea0003800000 */
.L_x_118:
        /* <DEDUP_REMOVED lines=8> */
.L_x_121:
[----:B------:R-:W-:Y:S05]  /*b420*/  BSYNC B1 ;  /* 0x0000000000017941 */ /* 0x000fea0003800000 */
.L_x_120:
        /* <DEDUP_REMOVED lines=14> */
.L_x_123:
[----:B------:R-:W-:Y:S05]  /*b510*/  BSYNC B1 ;  /* 0x0000000000017941 */ /* 0x000fea0003800000 */
.L_x_122:
[----:B-1----:R-:W2:Y:S01]  /*b520*/  LDL.LU R12, [R1+0xa8] ;  /* 0x0000a800010c7983 */ /* 0x002ea20000300800 */
[----:B------:R-:W-:Y:S01]  /*b530*/  BSSY B1, `(.L_x_124) ;  /* 0x0000007000017945 */ /* 0x000fe20003800000 */
[----:B--2---:R-:W-:-:S05]  /*b540*/  @!P3 IMAD R13, R12, R17, R6 ;  /* 0x000000110c0db224 */ /* 0x004fca00078e0206 */
[----:B------:R1:W-:Y:S01]  /*b550*/  @!P3 STG.E.U8 desc[UR52][R4.64+0x50], R13 ;  /* 0x0000500d0400b986 */ /* 0x0003e2000c101134 */
[----:B------:R-:W-:Y:S05]  /*b560*/  @P2 BRA `(.L_x_125) ;  /* 0x00000000000c2947 */ /* 0x000fea0003800000 */
[----:B------:R-:W1:Y:S02]  /*b570*/  LDG.E.U8 R16, desc[UR52][R8.64+0x51] ;  /* 0x0000513408107981 */ /* 0x000e64000c1e1100 */
[----:B-1----:R-:W-:-:S05]  /*b580*/  PRMT R13, R16, 0x8880, RZ ;  /* 0x00008880100d7816 */ /* 0x002fca00000000ff */
[----:B------:R-:W-:-:S07]  /*b590*/  IMAD R6, R13, R18, RZ ;  /* 0x000000120d067224 */ /* 0x000fce00078e02ff */
.L_x_125:
[----:B------:R-:W-:Y:S05]  /*b5a0*/  BSYNC B1 ;  /* 0x0000000000017941 */ /* 0x000fea0003800000 */
.L_x_124:
[----:B------:R-:W1:Y:S01]  /*b5b0*/  LDL.LU R12, [R1+0xac] ;  /* 0x0000ac00010c7983 */ /* 0x000e620000300800 */
[----:B------:R-:W-:Y:S01]  /*b5c0*/  BSSY B1, `(.L_x_126) ;  /* 0x0000007000017945 */ /* 0x000fe20003800000 */
[----:B-1----:R-:W-:-:S05]  /*b5d0*/  @!P2 IMAD R13, R12, R17, R6 ;  /* 0x000000110c0da224 */ /* 0x002fca00078e0206 */
[----:B------:R1:W-:Y:S01]  /*b5e0*/  @!P2 STG.E.U8 desc[UR52][R4.64+0x51], R13 ;  /* 0x0000510d0400a986 */ /* 0x0003e2000c101134 */
[----:B------:R-:W-:Y:S05]  /*b5f0*/  @P5 BRA `(.L_x_127) ;  /* 0x00000000000c5947 */ /* 0x000fea0003800000 */
[----:B------:R-:W1:Y:S02]  /*b600*/  LDG.E.U8 R16, desc[UR52][R10.64+0x58] ;  /* 0x000058340a107981 */ /* 0x000e64000c1e1100 */
[----:B-1----:R-:W-:-:S05]  /*b610*/  PRMT R13, R16, 0x8880, RZ ;  /* 0x00008880100d7816 */ /* 0x002fca00000000ff */
[----:B------:R-:W-:-:S07]  /*b620*/  IMAD R6, R13, R18, RZ ;  /* 0x000000120d067224 */ /* 0x000fce00078e02ff */
.L_x_127:
[----:B------:R-:W-:Y:S05]  /*b630*/  BSYNC B1 ;  /* 0x0000000000017941 */ /* 0x000fea0003800000 */
.L_x_126:
        /* <DEDUP_REMOVED lines=8> */
.L_x_129:
[----:B------:R-:W-:Y:S05]  /*b6c0*/  BSYNC B1 ;  /* 0x0000000000017941 */ /* 0x000fea0003800000 */
.L_x_128:
[----:B------:R-:W1:Y:S01]  /*b6d0*/  LDL.LU R12, [R1+0xb4] ;  /* 0x0000b400010c7983 */ /* 0x000e620000300800 */
[C---:B------:R-:W-:Y:S01]  /*b6e0*/  ISETP.LT.OR P1, PT, R0.reuse, 0x9, !P1 ;  /* 0x000000090000780c */ /* 0x040fe20004f21670 */
[----:B------:R-:W-:Y:S01]  /*b6f0*/  BSSY B1, `(.L_x_130) ;  /* 0x000000c000017945 */ /* 0x000fe20003800000 */
[C---:B------:R-:W-:Y:S02]  /*b700*/  ISETP.GE.AND P3, PT, R7.reuse, 0x61, PT ;  /* 0x000000610700780c */ /* 0x040fe40003f66270 */
[----:B------:R-:W-:Y:S02]  /*b710*/  ISETP.GE.AND P2, PT, R7, 0x62, PT ;  /* 0x000000620700780c */ /* 0x000fe40003f46270 */
[C---:B------:R-:W-:Y:S02]  /*b720*/  ISETP.LT.OR P0, PT, R0.reuse, 0x9, !P0 ;  /* 0x000000090000780c */ /* 0x040fe40004701670 */
[----:B------:R-:W-:Y:S01]  /*b730*/  ISETP.LT.OR P5, PT, R0, 0x1, !P3 ;  /* 0x000000010000780c */ /* 0x000fe20005fa1670 */
[----:B-1----:R-:W-:-:S05]  /*b740*/  @!P4 IMAD R13, R12, R17, R6 ;  /* 0x000000110c0dc224 */ /* 0x002fca00078e0206 */
[----:B------:R1:W-:Y:S01]  /*b750*/  @!P4 STG.E.U8 desc[UR52][R2.64+0x59], R13 ;  /* 0x0000590d0200c986 */ /* 0x0003e2000c101134 */
[----:B------:R-:W-:Y:S01]  /*b760*/  ISETP.LT.OR P4, PT, R0, 0x1, !P2 ;  /* 0x000000010000780c */ /* 0x000fe20005781670 */
[----:B------:R-:W-:-:S12]  /*b770*/  @P1 BRA `(.L_x_131) ;  /* 0x00000000000c1947 */ /* 0x000fd80003800000 */
[----:B------:R-:W1:Y:S02]  /*b780*/  LDG.E.U8 R16, desc[UR52][R8.64+0x58] ;  /* 0x0000583408107981 */ /* 0x000e64000c1e1100 */
[----:B-1----:R-:W-:-:S05]  /*b790*/  PRMT R13, R16, 0x8880, RZ ;  /* 0x00008880100d7816 */ /* 0x002fca00000000ff */
[----:B------:R-:W-:-:S07]  /*b7a0*/  IMAD R6, R13, R18, RZ ;  /* 0x000000120d067224 */ /* 0x000fce00078e02ff */
.L_x_131:
[----:B------:R-:W-:Y:S05]  /*b7b0*/  BSYNC B1 ;  /* 0x0000000000017941 */ /* 0x000fea0003800000 */
.L_x_130:
        /* <DEDUP_REMOVED lines=8> */
.L_x_133:
[----:B------:R-:W-:Y:S05]  /*b840*/  BSYNC B1 ;  /* 0x0000000000017941 */ /* 0x000fea0003800000 */
.L_x_132:
        /* <DEDUP_REMOVED lines=8> */
.L_x_135:
[----:B------:R-:W-:Y:S05]  /*b8d0*/  BSYNC B1 ;  /* 0x0000000000017941 */ /* 0x000fea0003800000 */
.L_x_134:
        /* <DEDUP_REMOVED lines=8> */
.L_x_137:
[----:B------:R-:W-:Y:S05]  /*b960*/  BSYNC B1 ;  /* 0x0000000000017941 */ /* 0x000fea0003800000 */
.L_x_136:
        /* <DEDUP_REMOVED lines=14> */
.L_x_139:
[----:B------:R-:W-:Y:S05]  /*ba50*/  BSYNC B1 ;  /* 0x0000000000017941 */ /* 0x000fea0003800000 */
.L_x_138:
        /* <DEDUP_REMOVED lines=8> */
.L_x_141:
[----:B------:R-:W-:Y:S05]  /*bae0*/  BSYNC B1 ;  /* 0x0000000000017941 */ /* 0x000fea0003800000 */
.L_x_140:
        /* <DEDUP_REMOVED lines=8> */
.L_x_143:
[----:B------:R-:W-:Y:S05]  /*bb70*/  BSYNC B1 ;  /* 0x0000000000017941 */ /* 0x000fea0003800000 */
.L_x_142:
        /* <DEDUP_REMOVED lines=8> */
.L_x_145:
[----:B------:R-:W-:Y:S05]  /*bc00*/  BSYNC B1 ;  /* 0x0000000000017941 */ /* 0x000fea0003800000 */
.L_x_144:
        /* <DEDUP_REMOVED lines=14> */
.L_x_147:
[----:B------:R-:W-:Y:S05]  /*bcf0*/  BSYNC B1 ;  /* 0x0000000000017941 */ /* 0x000fea0003800000 */
.L_x_146:
        /* <DEDUP_REMOVED lines=8> */
.L_x_149:
[----:B------:R-:W-:Y:S05]  /*bd80*/  BSYNC B1 ;  /* 0x0000000000017941 */ /* 0x000fea0003800000 */
.L_x_148:
        /* <DEDUP_REMOVED lines=8> */
.L_x_151:
[----:B------:R-:W-:Y:S05]  /*be10*/  BSYNC B1 ;  /* 0x0000000000017941 */ /* 0x000fea0003800000 */
.L_x_150:
        /* <DEDUP_REMOVED lines=8> */
.L_x_153:
[----:B------:R-:W-:Y:S05]  /*bea0*/  BSYNC B1 ;  /* 0x0000000000017941 */ /* 0x000fea0003800000 */
.L_x_152:
        /* <DEDUP_REMOVED lines=14> */
.L_x_155:
[----:B------:R-:W-:Y:S05]  /*bf90*/  BSYNC B1 ;  /* 0x0000000000017941 */ /* 0x000fea0003800000 */
.L_x_154:
        /* <DEDUP_REMOVED lines=8> */
.L_x_157:
[----:B------:R-:W-:Y:S05]  /*c020*/  BSYNC B1 ;  /* 0x0000000000017941 */ /* 0x000fea0003800000 */
.L_x_156:
        /* <DEDUP_REMOVED lines=8> */
.L_x_159:
[----:B------:R-:W-:Y:S05]  /*c0b0*/  BSYNC B1 ;  /* 0x0000000000017941 */ /* 0x000fea0003800000 */
.L_x_158:
        /* <DEDUP_REMOVED lines=8> */
.L_x_161:
[----:B------:R-:W-:Y:S05]  /*c140*/  BSYNC B1 ;  /* 0x0000000000017941 */ /* 0x000fea0003800000 */
.L_x_160:
        /* <DEDUP_REMOVED lines=14> */
.L_x_163:
[----:B------:R-:W-:Y:S05]  /*c230*/  BSYNC B1 ;  /* 0x0000000000017941 */ /* 0x000fea0003800000 */
.L_x_162:
        /* <DEDUP_REMOVED lines=8> */
.L_x_165:
[----:B------:R-:W-:Y:S05]  /*c2c0*/  BSYNC B1 ;  /* 0x0000000000017941 */ /* 0x000fea0003800000 */
.L_x_164:
        /* <DEDUP_REMOVED lines=8> */
.L_x_167:
[----:B------:R-:W-:Y:S05]  /*c350*/  BSYNC B1 ;  /* 0x0000000000017941 */ /* 0x000fea0003800000 */
.L_x_166:
        /* <DEDUP_REMOVED lines=8> */
.L_x_169:
[----:B------:R-:W-:Y:S05]  /*c3e0*/  BSYNC B1 ;  /* 0x0000000000017941 */ /* 0x000fea0003800000 */
.L_x_168:
        /* <DEDUP_REMOVED lines=14> */
.L_x_171:
[----:B------:R-:W-:Y:S05]  /*c4d0*/  BSYNC B1 ;  /* 0x0000000000017941 */ /* 0x000fea0003800000 */
.L_x_170:
        /* <DEDUP_REMOVED lines=8> */
.L_x_173:
[----:B------:R-:W-:Y:S05]  /*c560*/  BSYNC B1 ;  /* 0x0000000000017941 */ /* 0x000fea0003800000 */
.L_x_172:
        /* <DEDUP_REMOVED lines=8> */
.L_x_175:
[----:B------:R-:W-:Y:S05]  /*c5f0*/  BSYNC B1 ;  /* 0x0000000000017941 */ /* 0x000fea0003800000 */
.L_x_174:
        /* <DEDUP_REMOVED lines=8> */
.L_x_177:
[----:B------:R-:W-:Y:S05]  /*c680*/  BSYNC B1 ;  /* 0x0000000000017941 */ /* 0x000fea0003800000 */
.L_x_176:
        /* <DEDUP_REMOVED lines=14> */
.L_x_179:
[----:B------:R-:W-:Y:S05]  /*c770*/  BSYNC B1 ;  /* 0x0000000000017941 */ /* 0x000fea0003800000 */
.L_x_178:
        /* <DEDUP_REMOVED lines=8> */
.L_x_181:
[----:B------:R-:W-:Y:S05]  /*c800*/  BSYNC B1 ;  /* 0x0000000000017941 */ /* 0x000fea0003800000 */
.L_x_180:
        /* <DEDUP_REMOVED lines=8> */
.L_x_183:
[----:B------:R-:W-:Y:S05]  /*c890*/  BSYNC B1 ;  /* 0x0000000000017941 */ /* 0x000fea0003800000 */
.L_x_182:
        /* <DEDUP_REMOVED lines=8> */
.L_x_185:
[----:B------:R-:W-:Y:S05]  /*c920*/  BSYNC B1 ;  /* 0x0000000000017941 */ /* 0x000fea0003800000 */
.L_x_184:
        /* <DEDUP_REMOVED lines=14> */
.L_x_187:
[----:B------:R-:W-:Y:S05]  /*ca10*/  BSYNC B1 ;  /* 0x0000000000017941 */ /* 0x000fea0003800000 */
.L_x_186:
        /* <DEDUP_REMOVED lines=8> */
.L_x_189:
[----:B------:R-:W-:Y:S05]  /*caa0*/  BSYNC B1 ;  /* 0x0000000000017941 */ /* 0x000fea0003800000 */
.L_x_188:
        /* <DEDUP_REMOVED lines=8> */
.L_x_191:
[----:B------:R-:W-:Y:S05]  /*cb30*/  BSYNC B1 ;  /* 0x0000000000017941 */ /* 0x000fea0003800000 */
.L_x_190:
        /* <DEDUP_REMOVED lines=8> */
.L_x_193:
[----:B------:R-:W-:Y:S05]  /*cbc0*/  BSYNC B1 ;  /* 0x0000000000017941 */ /* 0x000fea0003800000 */
.L_x_192:
        /* <DEDUP_REMOVED lines=14> */
.L_x_195:
[----:B------:R-:W-:Y:S05]  /*ccb0*/  BSYNC B1 ;  /* 0x0000000000017941 */ /* 0x000fea0003800000 */
.L_x_194:
        /* <DEDUP_REMOVED lines=8> */
.L_x_197:
[----:B------:R-:W-:Y:S05]  /*cd40*/  BSYNC B1 ;  /* 0x0000000000017941 */ /* 0x000fea0003800000 */
.L_x_196:
        /* <DEDUP_REMOVED lines=8> */
.L_x_199:
[----:B------:R-:W-:Y:S05]  /*cdd0*/  BSYNC B1 ;  /* 0x0000000000017941 */ /* 0x000fea0003800000 */
.L_x_198:
        /* <DEDUP_REMOVED lines=8> */
.L_x_201:
[----:B------:R-:W-:Y:S05]  /*ce60*/  BSYNC B1 ;  /* 0x0000000000017941 */ /* 0x000fea0003800000 */
.L_x_200:
        /* <DEDUP_REMOVED lines=14> */
.L_x_203:
[----:B------:R-:W-:Y:S05]  /*cf50*/  BSYNC B1 ;  /* 0x0000000000017941 */ /* 0x000fea0003800000 */
.L_x_202:
        /* <DEDUP_REMOVED lines=8> */
.L_x_205:
[----:B------:R-:W-:Y:S05]  /*cfe0*/  BSYNC B1 ;  /* 0x0000000000017941 */ /* 0x000fea0003800000 */
.L_x_204:
        /* <DEDUP_REMOVED lines=8> */
.L_x_207:
[----:B------:R-:W-:Y:S05]  /*d070*/  BSYNC B1 ;  /* 0x0000000000017941 */ /* 0x000fea0003800000 */
.L_x_206:
        /* <DEDUP_REMOVED lines=8> */
.L_x_209:
[----:B------:R-:W-:Y:S05]  /*d100*/  BSYNC B1 ;  /* 0x0000000000017941 */ /* 0x000fea0003800000 */
.L_x_208:
        /* <DEDUP_REMOVED lines=14> */
.L_x_211:
[----:B------:R-:W-:Y:S05]  /*d1f0*/  BSYNC B1 ;  /* 0x0000000000017941 */ /* 0x000fea0003800000 */
.L_x_210:
        /* <DEDUP_REMOVED lines=8> */
.L_x_213:
[----:B------:R-:W-:Y:S05]  /*d280*/  BSYNC B1 ;  /* 0x0000000000017941 */ /* 0x000fea0003800000 */
.L_x_212:
        /* <DEDUP_REMOVED lines=8> */
.L_x_215:
[----:B------:R-:W-:Y:S05]  /*d310*/  BSYNC B1 ;  /* 0x0000000000017941 */ /* 0x000fea0003800000 */
.L_x_214:
        /* <DEDUP_REMOVED lines=8> */
.L_x_217:
[----:B------:R-:W-:Y:S05]  /*d3a0*/  BSYNC B1 ;  /* 0x0000000000017941 */ /* 0x000fea0003800000 */
.L_x_216:
        /* <DEDUP_REMOVED lines=14> */
.L_x_219:
[----:B------:R-:W-:Y:S05]  /*d490*/  BSYNC B1 ;  /* 0x0000000000017941 */ /* 0x000fea0003800000 */
.L_x_218:
        /* <DEDUP_REMOVED lines=8> */
.L_x_221:
[----:B------:R-:W-:Y:S05]  /*d520*/  BSYNC B1 ;  /* 0x0000000000017941 */ /* 0x000fea0003800000 */
.L_x_220:
        /* <DEDUP_REMOVED lines=8> */
.L_x_223:
[----:B------:R-:W-:Y:S05]  /*d5b0*/  BSYNC B1 ;  /* 0x0000000000017941 */ /* 0x000fea0003800000 */
.L_x_222:
        /* <DEDUP_REMOVED lines=8> */
.L_x_225:
[----:B------:R-:W-:Y:S05]  /*d640*/  BSYNC B1 ;  /* 0x0000000000017941 */ /* 0x000fea0003800000 */
.L_x_224:
        /* <DEDUP_REMOVED lines=14> */
.L_x_227:
[----:B------:R-:W-:Y:S05]  /*d730*/  BSYNC B1 ;  /* 0x0000000000017941 */ /* 0x000fea0003800000 */
.L_x_226:
        /* <DEDUP_REMOVED lines=8> */
.L_x_229:
[----:B------:R-:W-:Y:S05]  /*d7c0*/  BSYNC B1 ;  /* 0x0000000000017941 */ /* 0x000fea0003800000 */
.L_x_228:
        /* <DEDUP_REMOVED lines=8> */
.L_x_231:
[----:B------:R-:W-:Y:S05]  /*d850*/  BSYNC B1 ;  /* 0x0000000000017941 */ /* 0x000fea0003800000 */
.L_x_230:
        /* <DEDUP_REMOVED lines=8> */
.L_x_233:
[----:B------:R-:W-:Y:S05]  /*d8e0*/  BSYNC B1 ;  /* 0x0000000000017941 */ /* 0x000fea0003800000 */
.L_x_232:
        /* <DEDUP_REMOVED lines=14> */
.L_x_235:
[----:B------:R-:W-:Y:S05]  /*d9d0*/  BSYNC B1 ;  /* 0x0000000000017941 */ /* 0x000fea0003800000 */
.L_x_234:
        /* <DEDUP_REMOVED lines=8> */
.L_x_237:
[----:B------:R-:W-:Y:S05]  /*da60*/  BSYNC B1 ;  /* 0x0000000000017941 */ /* 0x000fea0003800000 */
.L_x_236:
        /* <DEDUP_REMOVED lines=8> */
.L_x_239:
[----:B------:R-:W-:Y:S05]  /*daf0*/  BSYNC B1 ;  /* 0x0000000000017941 */ /* 0x000fea0003800000 */
.L_x_238:
        /* <DEDUP_REMOVED lines=8> */
.L_x_241:
[----:B------:R-:W-:Y:S05]  /*db80*/  BSYNC B1 ;  /* 0x0000000000017941 */ /* 0x000fea0003800000 */
.L_x_240:
        /* <DEDUP_REMOVED lines=14> */
.L_x_243:
[----:B------:R-:W-:Y:S05]  /*dc70*/  BSYNC B1 ;  /* 0x0000000000017941 */ /* 0x000fea0003800000 */
.L_x_242:
        /* <DEDUP_REMOVED lines=8> */
.L_x_245:
[----:B------:R-:W-:Y:S05]  /*dd00*/  BSYNC B1 ;  /* 0x0000000000017941 */ /* 0x000fea0003800000 */
.L_x_244:
        /* <DEDUP_REMOVED lines=8> */
.L_x_247:
[----:B------:R-:W-:Y:S05]  /*dd90*/  BSYNC B1 ;  /* 0x0000000000017941 */ /* 0x000fea0003800000 */
.L_x_246:
        /* <DEDUP_REMOVED lines=8> */
.L_x_249:
[----:B------:R-:W-:Y:S05]  /*de20*/  BSYNC B1 ;  /* 0x0000000000017941 */ /* 0x000fea0003800000 */
.L_x_248:
        /* <DEDUP_REMOVED lines=14> */
.L_x_251:
[----:B------:R-:W-:Y:S05]  /*df10*/  BSYNC B1 ;  /* 0x0000000000017941 */ /* 0x000fea0003800000 */
.L_x_250:
        /* <DEDUP_REMOVED lines=8> */
.L_x_253:
[----:B------:R-:W-:Y:S05]  /*dfa0*/  BSYNC B1 ;  /* 0x0000000000017941 */ /* 0x000fea0003800000 */
.L_x_252:
        /* <DEDUP_REMOVED lines=8> */
.L_x_255:
[----:B------:R-:W-:Y:S05]  /*e030*/  BSYNC B1 ;  /* 0x0000000000017941 */ /* 0x000fea0003800000 */
.L_x_254:
        /* <DEDUP_REMOVED lines=8> */
.L_x_257:
[----:B------:R-:W-:Y:S05]  /*e0c0*/  BSYNC B1 ;  /* 0x0000000000017941 */ /* 0x000fea0003800000 */
.L_x_256:
        /* <DEDUP_REMOVED lines=14> */
.L_x_259:
[----:B------:R-:W-:Y:S05]  /*e1b0*/  BSYNC B1 ;  /* 0x0000000000017941 */ /* 0x000fea0003800000 */
.L_x_258:
        /* <DEDUP_REMOVED lines=8> */
.L_x_261:
[----:B------:R-:W-:Y:S05]  /*e240*/  BSYNC B1 ;  /* 0x0000000000017941 */ /* 0x000fea0003800000 */
.L_x_260:
        /* <DEDUP_REMOVED lines=8> */
.L_x_263:
[----:B------:R-:W-:Y:S05]  /*e2d0*/  BSYNC B1 ;  /* 0x0000000000017941 */ /* 0x000fea0003800000 */
.L_x_262:
        /* <DEDUP_REMOVED lines=8> */
.L_x_265:
[----:B------:R-:W-:Y:S05]  /*e360*/  BSYNC B1 ;  /* 0x0000000000017941 */ /* 0x000fea0003800000 */
.L_x_264:
        /* <DEDUP_REMOVED lines=14> */
.L_x_267:
[----:B------:R-:W-:Y:S05]  /*e450*/  BSYNC B1 ;  /* 0x0000000000017941 */ /* 0x000fea0003800000 */
.L_x_266:
        /* <DEDUP_REMOVED lines=8> */
.L_x_269:
[----:B------:R-:W-:Y:S05]  /*e4e0*/  BSYNC B1 ;  /* 0x0000000000017941 */ /* 0x000fea0003800000 */
.L_x_268:
        /* <DEDUP_REMOVED lines=8> */
.L_x_271:
[----:B------:R-:W-:Y:S05]  /*e570*/  BSYNC B1 ;  /* 0x0000000000017941 */ /* 0x000fea0003800000 */
.L_x_270:
        /* <DEDUP_REMOVED lines=8> */
.L_x_273:
[----:B------:R-:W-:Y:S05]  /*e600*/  BSYNC B1 ;  /* 0x0000000000017941 */ /* 0x000fea0003800000 */
.L_x_272:
        /* <DEDUP_REMOVED lines=14> */
.L_x_275:
[----:B------:R-:W-:Y:S05]  /*e6f0*/  BSYNC B1 ;  /* 0x0000000000017941 */ /* 0x000fea0003800000 */
.L_x_274:
        /* <DEDUP_REMOVED lines=8> */
.L_x_277:
[----:B------:R-:W-:Y:S05]  /*e780*/  BSYNC B1 ;  /* 0x0000000000017941 */ /* 0x000fea0003800000 */
.L_x_276:
        /* <DEDUP_REMOVED lines=8> */
.L_x_279:
[----:B------:R-:W-:Y:S05]  /*e810*/  BSYNC B1 ;  /* 0x0000000000017941 */ /* 0x000fea0003800000 */
.L_x_278:
        /* <DEDUP_REMOVED lines=8> */
.L_x_281:
[----:B------:R-:W-:Y:S05]  /*e8a0*/  BSYNC B1 ;  /* 0x0000000000017941 */ /* 0x000fea0003800000 */
.L_x_280:
        /* <DEDUP_REMOVED lines=14> */
.L_x_283:
[----:B------:R-:W-:Y:S05]  /*e990*/  BSYNC B1 ;  /* 0x0000000000017941 */ /* 0x000fea0003800000 */
.L_x_282:
        /* <DEDUP_REMOVED lines=8> */
.L_x_285:
[----:B------:R-:W-:Y:S05]  /*ea20*/  BSYNC B1 ;  /* 0x0000000000017941 */ /* 0x000fea0003800000 */
.L_x_284:
        /* <DEDUP_REMOVED lines=8> */
.L_x_287:
[----:B------:R-:W-:Y:S05]  /*eab0*/  BSYNC B1 ;  /* 0x0000000000017941 */ /* 0x000fea0003800000 */
.L_x_286:
        /* <DEDUP_REMOVED lines=8> */
.L_x_289:
[----:B------:R-:W-:Y:S05]  /*eb40*/  BSYNC B1 ;  /* 0x0000000000017941 */ /* 0x000fea0003800000 */
.L_x_288:
        /* <DEDUP_REMOVED lines=14> */
.L_x_291:
[----:B------:R-:W-:Y:S05]  /*ec30*/  BSYNC B1 ;  /* 0x0000000000017941 */ /* 0x000fea0003800000 */
.L_x_290:
        /* <DEDUP_REMOVED lines=8> */
.L_x_293:
[----:B------:R-:W-:Y:S05]  /*ecc0*/  BSYNC B1 ;  /* 0x0000000000017941 */ /* 0x000fea0003800000 */
.L_x_292:
        /* <DEDUP_REMOVED lines=8> */
.L_x_295:
[----:B------:R-:W-:Y:S05]  /*ed50*/  BSYNC B1 ;  /* 0x0000000000017941 */ /* 0x000fea0003800000 */
.L_x_294:
[----:B-1----:R-:W-:Y:S01]  /*ed60*/  @!P5 IMAD R13, R24, R17, R6 ;  /* 0x00000011180dd224 */ /* 0x002fe200078e0206 */
[----:B------:R-:W-:Y:S04]  /*ed70*/  BSSY B1, `(.L_x_296) ;  /* 0x0000006000017945 */ /* 0x000fe80003800000 */
[----:B------:R1:W-:Y:S01]  /*ed80*/  @!P5 STG.E.U8 desc[UR52][R2.64+0x100], R13 ;  /* 0x0001000d0200d986 */ /* 0x0003e2000c101134 */
[----:B------:R-:W-:Y:S05]  /*ed90*/  @P4 BRA `(.L_x_297) ;  /* 0x00000000000c4947 */ /* 0x000fea0003800000 */
[----:B------:R-:W1:Y:S02]  /*eda0*/  LDG.E.U8 R16, desc[UR52][R10.64+0x101] ;  /* 0x000101340a107981 */ /* 0x000e64000c1e1100 */
[----:B-1----:R-:W-:-:S05]  /*edb0*/  PRMT R13, R16, 0x8880, RZ ;  /* 0x00008880100d7816 */ /* 0x002fca00000000ff */
[----:B------:R-:W-:-:S07]  /*edc0*/  IMAD R6, R13, R18, RZ ;  /* 0x000000120d067224 */ /* 0x000fce00078e02ff */
.L_x_297:
[----:B------:R-:W-:Y:S05]  /*edd0*/  BSYNC B1 ;  /* 0x0000000000017941 */ /* 0x000fea0003800000 */
.L_x_296:
[C---:B------:R-:W-:Y:S01]  /*ede0*/  ISETP.LT.OR P3, PT, R0.reuse, 0x9, !P3 ;  /* 0x000000090000780c */ /* 0x040fe20005f61670 */
[----:B------:R-:W-:Y:S01]  /*edf0*/  @!P4 IMAD R25, R25, R17, R6 ;  /* 0x000000111919c224 */ /* 0x000fe200078e0206 */
[C---:B------:R-:W-:Y:S01]  /*ee00*/  ISETP.GE.AND P1, PT, R7.reuse, 0x109, PT ;  /* 0x000001090700780c */ /* 0x040fe20003f26270 */
[----:B------:R-:W-:Y:S01]  /*ee10*/  BSSY B1, `(.L_x_298) ;  /* 0x000000a000017945 */ /* 0x000fe20003800000 */
[----:B------:R-:W-:Y:S02]  /*ee20*/  ISETP.GE.AND P0, PT, R7, 0x10a, PT ;  /* 0x0000010a0700780c */ /* 0x000fe40003f06270 */
[----:B------:R2:W-:Y:S01]  /*ee30*/  @!P4 STG.E.U8 desc[UR52][R2.64+0x101], R25 ;  /* 0x000101190200c986 */ /* 0x0005e2000c101134 */
[C---:B------:R-:W-:Y:S02]  /*ee40*/  ISETP.LT.OR P2, PT, R0.reuse, 0x9, !P2 ;  /* 0x000000090000780c */ /* 0x040fe40005741670 */
[C---:B------:R-:W-:Y:S02]  /*ee50*/  ISETP.LT.OR P5, PT, R0.reuse, 0x1, !P1 ;  /* 0x000000010000780c */ /* 0x040fe40004fa1670 */
[----:B------:R-:W-:-:S02]  /*ee60*/  ISETP.LT.OR P4, PT, R0, 0x1, !P0 ;  /* 0x000000010000780c */ /* 0x000fc40004781670 */
[----:B------:R-:W-:Y:S11]  /*ee70*/  @P3 BRA `(.L_x_299) ;  /* 0x00000000000c3947 */ /* 0x000ff60003800000 */
[----:B------:R-:W1:Y:S02]  /*ee80*/  LDG.E.U8 R16, desc[UR52][R8.64+0x100] ;  /* 0x0001003408107981 */ /* 0x000e64000c1e1100 */
[----:B-1----:R-:W-:-:S05]  /*ee90*/  PRMT R13, R16, 0x8880, RZ ;  /* 0x00008880100d7816 */ /* 0x002fca00000000ff */
[----:B------:R-:W-:-:S07]  /*eea0*/  IMAD R6, R13, R18, RZ ;  /* 0x000000120d067224 */ /* 0x000fce00078e02ff */
.L_x_299:
[----:B------:R-:W-:Y:S05]  /*eeb0*/  BSYNC B1 ;  /* 0x0000000000017941 */ /* 0x000fea0003800000 */
.L_x_298:
[----:B-1----:R-:W-:Y:S01]  /*eec0*/  @!P3 IMAD R13, R26, R17, R6 ;  /* 0x000000111a0db224 */ /* 0x002fe200078e0206 */
[----:B------:R-:W-:Y:S04]  /*eed0*/  BSSY B1, `(.L_x_300) ;  /* 0x0000006000017945 */ /* 0x000fe80003800000 */
[----:B------:R1:W-:Y:S01]  /*eee0*/  @!P3 STG.E.U8 desc[UR52][R4.64+0x100], R13 ;  /* 0x0001000d0400b986 */ /* 0x0003e2000c101134 */
[----:B------:R-:W-:Y:S05]  /*eef0*/  @P2 BRA `(.L_x_301) ;  /* 0x00000000000c2947 */ /* 0x000fea0003800000 */
[----:B------:R-:W1:Y:S02]  /*ef00*/  LDG.E.U8 R16, desc[UR52][R8.64+0x101] ;  /* 0x0001013408107981 */ /* 0x000e64000c1e1100 */
[----:B-1----:R-:W-:-:S05]  /*ef10*/  PRMT R13, R16, 0x8880, RZ ;  /* 0x00008880100d7816 */ /* 0x002fca00000000ff */
[----:B------:R-:W-:-:S07]  /*ef20*/  IMAD R6, R13, R18, RZ ;  /* 0x000000120d067224 */ /* 0x000fce00078e02ff */
.L_x_301:
[----:B------:R-:W-:Y:S05]  /*ef30*/  BSYNC B1 ;  /* 0x0000000000017941 */ /* 0x000fea0003800000 */
.L_x_300:
[----:B------:R-:W-:Y:S01]  /*ef40*/  @!P2 IMAD R27, R27, R17, R6 ;  /* 0x000000111b1ba224 */ /* 0x000fe200078e0206 */
[----:B------:R-:W-:Y:S04]  /*ef50*/  BSSY B1, `(.L_x_302) ;  /* 0x0000006000017945 */ /* 0x000fe80003800000 */
[----:B------:R3:W-:Y:S01]  /*ef60*/  @!P2 STG.E.U8 desc[UR52][R4.64+0x101], R27 ;  /* 0x0001011b0400a986 */ /* 0x0007e2000c101134 */
[----:B------:R-:W-:Y:S05]  /*ef70*/  @P5 BRA `(.L_x_303) ;  /* 0x00000000000c5947 */ /* 0x000fea0003800000 */
[----:B------:R-:W1:Y:S02]  /*ef80*/  LDG.E.U8 R16, desc[UR52][R10.64+0x108] ;  /* 0x000108340a107981 */ /* 0x000e64000c1e1100 */
[----:B-1----:R-:W-:-:S05]  /*ef90*/  PRMT R13, R16, 0x8880, RZ ;  /* 0x00008880100d7816 */ /* 0x002fca00000000ff */
[----:B------:R-:W-:-:S07]  /*efa0*/  IMAD R6, R13, R18, RZ ;  /* 0x000000120d067224 */ /* 0x000fce00078e02ff */
.L_x_303:
[----:B------:R-:W-:Y:S05]  /*efb0*/  BSYNC B1 ;  /* 0x0000000000017941 */ /* 0x000fea0003800000 */
.L_x_302:
[----:B-1----:R-:W-:Y:S01]  /*efc0*/  @!P5 IMAD R13, R28, R17, R6 ;  /* 0x000000111c0dd224 */ /* 0x002fe200078e0206 */
[----:B------:R-:W-:Y:S04]  /*efd0*/  BSSY B1, `(.L_x_304) ;  /* 0x0000006000017945 */ /* 0x000fe80003800000 */
[----:B------:R1:W-:Y:S01]  /*efe0*/  @!P5 STG.E.U8 desc[UR52][R2.64+0x108], R13 ;  /* 0x0001080d0200d986 */ /* 0x0003e2000c101134 */
[----:B------:R-:W-:Y:S05]  /*eff0*/  @P4 BRA `(.L_x_305) ;  /* 0x00000000000c4947 */ /* 0x000fea0003800000 */
[----:B------:R-:W1:Y:S02]  /*f000*/  LDG.E.U8 R16, desc[UR52][R10.64+0x109] ;  /* 0x000109340a107981 */ /* 0x000e64000c1e1100 */
[----:B-1----:R-:W-:-:S05]  /*f010*/  PRMT R13, R16, 0x8880, RZ ;  /* 0x00008880100d7816 */ /* 0x002fca00000000ff */
[----:B------:R-:W-:-:S07]  /*f020*/  IMAD R6, R13, R18, RZ ;  /* 0x000000120d067224 */ /* 0x000fce00078e02ff */
.L_x_305:
[----:B------:R-:W-:Y:S05]  /*f030*/  BSYNC B1 ;  /* 0x0000000000017941 */ /* 0x000fea0003800000 */
.L_x_304:
        /* <DEDUP_REMOVED lines=13> */
.L_x_307:
[----:B------:R-:W-:Y:S05]  /*f110*/  BSYNC B1 ;  /* 0x0000000000017941 */ /* 0x000fea0003800000 */
.L_x_306:
[----:B-1----:R-:W-:Y:S01]  /*f120*/  @!P1 IMAD R13, R30, R17, R6 ;  /* 0x000000111e0d9224 */ /* 0x002fe200078e0206 */
[----:B------:R-:W-:Y:S04]  /*f130*/  BSSY B1, `(.L_x_308) ;  /* 0x0000006000017945 */ /* 0x000fe80003800000 */
[----:B------:R1:W-:Y:S01]  /*f140*/  @!P1 STG.E.U8 desc[UR52][R4.64+0x108], R13 ;  /* 0x0001080d04009986 */ /* 0x0003e2000c101134 */
[----:B------:R-:W-:Y:S05]  /*f150*/  @P0 BRA `(.L_x_309) ;  /* 0x00000000000c0947 */ /* 0x000fea0003800000 */
[----:B------:R-:W1:Y:S02]  /*f160*/  LDG.E.U8 R16, desc[UR52][R8.64+0x109] ;  /* 0x0001093408107981 */ /* 0x000e64000c1e1100 */
[----:B-1----:R-:W-:-:S05]  /*f170*/  PRMT R13, R16, 0x8880, RZ ;  /* 0x00008880100d7816 */ /* 0x002fca00000000ff */
[----:B------:R-:W-:-:S07]  /*f180*/  IMAD R6, R13, R18, RZ ;  /* 0x000000120d067224 */ /* 0x000fce00078e02ff */
.L_x_309:
[----:B------:R-:W-:Y:S05]  /*f190*/  BSYNC B1 ;  /* 0x0000000000017941 */ /* 0x000fea0003800000 */
.L_x_308:
[----:B------:R-:W-:Y:S01]  /*f1a0*/  @!P0 IMAD R31, R31, R17, R6 ;  /* 0x000000111f1f8224 */ /* 0x000fe200078e0206 */
[----:B------:R-:W-:Y:S04]  /*f1b0*/  BSSY B1, `(.L_x_310) ;  /* 0x0000006000017945 */ /* 0x000fe80003800000 */
[----:B------:R0:W-:Y:S01]  /*f1c0*/  @!P0 STG.E.U8 desc[UR52][R4.64+0x109], R31 ;  /* 0x0001091f04008986 */ /* 0x0001e2000c101134 */
[----:B------:R-:W-:Y:S05]  /*f1d0*/  @P5 BRA `(.L_x_311) ;  /* 0x00000000000c5947 */ /* 0x000fea0003800000 */
[----:B------:R-:W1:Y:S02]  /*f1e0*/  LDG.E.U8 R16, desc[UR52][R10.64+0x110] ;  /* 0x000110340a107981 */ /* 0x000e64000c1e1100 */
[----:B-1----:R-:W-:-:S05]  /*f1f0*/  PRMT R13, R16, 0x8880, RZ ;  /* 0x00008880100d7816 */ /* 0x002fca00000000ff */
[----:B------:R-:W-:-:S07]  /*f200*/  IMAD R6, R13, R18, RZ ;  /* 0x000000120d067224 */ /* 0x000fce00078e02ff */
.L_x_311:
[----:B------:R-:W-:Y:S05]  /*f210*/  BSYNC B1 ;  /* 0x0000000000017941 */ /* 0x000fea0003800000 */
.L_x_310:
[----:B-1----:R-:W-:Y:S01]  /*f220*/  @!P5 IMAD R13, R32, R17, R6 ;  /* 0x00000011200dd224 */ /* 0x002fe200078e0206 */
[----:B------:R-:W-:Y:S04]  /*f230*/  BSSY B1, `(.L_x_312) ;  /* 0x0000006000017945 */ /* 0x000fe80003800000 */
[----:B------:R1:W-:Y:S01]  /*f240*/  @!P5 STG.E.U8 desc[UR52][R2.64+0x110], R13 ;  /* 0x0001100d0200d986 */ /* 0x0003e2000c101134 */
[----:B------:R-:W-:Y:S05]  /*f250*/  @P4 BRA `(.L_x_313) ;  /* 0x00000000000c4947 */ /* 0x000fea0003800000 */
[----:B------:R-:W1:Y:S02]  /*f260*/  LDG.E.U8 R16, desc[UR52][R10.64+0x111] ;  /* 0x000111340a107981 */ /* 0x000e64000c1e1100 */
[----:B-1----:R-:W-:-:S05]  /*f270*/  PRMT R13, R16, 0x8880, RZ ;  /* 0x00008880100d7816 */ /* 0x002fca00000000ff */
[----:B------:R-:W-:-:S07]  /*f280*/  IMAD R6, R13, R18, RZ ;  /* 0x000000120d067224 */ /* 0x000fce00078e02ff */
.L_x_313:
[----:B------:R-:W-:Y:S05]  /*f290*/  BSYNC B1 ;  /* 0x0000000000017941 */ /* 0x000fea0003800000 */
.L_x_312:
        /* <DEDUP_REMOVED lines=13> */
.L_x_315:
[----:B------:R-:W-:Y:S05]  /*f370*/  BSYNC B1 ;  /* 0x0000000000017941 */ /* 0x000fea0003800000 */
.L_x_314:
[----:B-1----:R-:W-:Y:S01]  /*f380*/  @!P3 IMAD R13, R34, R17, R6 ;  /* 0x00000011220db224 */ /* 0x002fe200078e0206 */
[----:B------:R-:W-:Y:S04]  /*f390*/  BSSY B1, `(.L_x_316) ;  /* 0x0000006000017945 */ /* 0x000fe80003800000 */
[----:B------:R1:W-:Y:S01]  /*f3a0*/  @!P3 STG.E.U8 desc[UR52][R4.64+0x110], R13 ;  /* 0x0001100d0400b986 */ /* 0x0003e2000c101134 */
[----:B------:R-:W-:Y:S05]  /*f3b0*/  @P2 BRA `(.L_x_317) ;  /* 0x00000000000c2947 */ /* 0x000fea0003800000 */
[----:B------:R-:W1:Y:S02]  /*f3c0*/  LDG.E.U8 R16, desc[UR52][R8.64+0x111] ;  /* 0x0001113408107981 */ /* 0x000e64000c1e1100 */
[----:B-1----:R-:W-:-:S05]  /*f3d0*/  PRMT R13, R16, 0x8880, RZ ;  /* 0x00008880100d7816 */ /* 0x002fca00000000ff */
[----:B------:R-:W-:-:S07]  /*f3e0*/  IMAD R6, R13, R18, RZ ;  /* 0x000000120d067224 */ /* 0x000fce00078e02ff */
.L_x_317:
[----:B------:R-:W-:Y:S05]  /*f3f0*/  BSYNC B1 ;  /* 0x0000000000017941 */ /* 0x000fea0003800000 */
.L_x_316:
[----:B------:R-:W-:Y:S01]  /*f400*/  @!P2 IMAD R35, R35, R17, R6 ;  /* 0x000000112323a224 */ /* 0x000fe200078e0206 */
[----:B------:R-:W-:Y:S04]  /*f410*/  BSSY B1, `(.L_x_318) ;  /* 0x0000006000017945 */ /* 0x000fe80003800000 */
[----:B------:R0:W-:Y:S01]  /*f420*/  @!P2 STG.E.U8 desc[UR52][R4.64+0x111], R35 ;  /* 0x000111230400a986 */ /* 0x0001e2000c101134 */
[----:B------:R-:W-:Y:S05]  /*f430*/  @P5 BRA `(.L_x_319) ;  /* 0x00000000000c5947 */ /* 0x000fea0003800000 */
[----:B------:R-:W1:Y:S02]  /*f440*/  LDG.E.U8 R16, desc[UR52][R10.64+0x118] ;  /* 0x000118340a107981 */ /* 0x000e64000c1e1100 */
[----:B-1----:R-:W-:-:S05]  /*f450*/  PRMT R13, R16, 0x8880, RZ ;  /* 0x00008880100d7816 */ /* 0x002fca00000000ff */
[----:B------:R-:W-:-:S07]  /*f460*/  IMAD R6, R13, R18, RZ ;  /* 0x000000120d067224 */ /* 0x000fce00078e02ff */
.L_x_319:
[----:B------:R-:W-:Y:S05]  /*f470*/  BSYNC B1 ;  /* 0x0000000000017941 */ /* 0x000fea0003800000 */
.L_x_318:
[----:B-1----:R-:W-:Y:S01]  /*f480*/  @!P5 IMAD R13, R36, R17, R6 ;  /* 0x00000011240dd224 */ /* 0x002fe200078e0206 */
[----:B------:R-:W-:Y:S04]  /*f490*/  BSSY B1, `(.L_x_320) ;  /* 0x0000006000017945 */ /* 0x000fe80003800000 */
[----:B------:R1:W-:Y:S01]  /*f4a0*/  @!P5 STG.E.U8 desc[UR52][R2.64+0x118], R13 ;  /* 0x0001180d0200d986 */ /* 0x0003e2000c101134 */
[----:B------:R-:W-:Y:S05]  /*f4b0*/  @P4 BRA `(.L_x_321) ;  /* 0x00000000000c4947 */ /* 0x000fea0003800000 */
[----:B------:R-:W1:Y:S02]  /*f4c0*/  LDG.E.U8 R16, desc[UR52][R10.64+0x119] ;  /* 0x000119340a107981 */ /* 0x000e64000c1e1100 */
[----:B-1----:R-:W-:-:S05]  /*f4d0*/  PRMT R13, R16, 0x8880, RZ ;  /* 0x00008880100d7816 */ /* 0x002fca00000000ff */
[----:B------:R-:W-:-:S07]  /*f4e0*/  IMAD R6, R13, R18, RZ ;  /* 0x000000120d067224 */ /* 0x000fce00078e02ff */
.L_x_321:
[----:B------:R-:W-:Y:S05]  /*f4f0*/  BSYNC B1 ;  /* 0x0000000000017941 */ /* 0x000fea0003800000 */
.L_x_320:
        /* <DEDUP_REMOVED lines=13> */
.L_x_323:
[----:B------:R-:W-:Y:S05]  /*f5d0*/  BSYNC B1 ;  /* 0x0000000000017941 */ /* 0x000fea0003800000 */
.L_x_322:
[----:B-1----:R-:W-:Y:S01]  /*f5e0*/  @!P1 IMAD R13, R38, R17, R6 ;  /* 0x00000011260d9224 */ /* 0x002fe200078e0206 */
[----:B------:R-:W-:Y:S04]  /*f5f0*/  BSSY B1, `(.L_x_324) ;  /* 0x0000006000017945 */ /* 0x000fe80003800000 */
[----:B------:R1:W-:Y:S01]  /*f600*/  @!P1 STG.E.U8 desc[UR52][R4.64+0x118], R13 ;  /* 0x0001180d04009986 */ /* 0x0003e2000c101134 */
[----:B------:R-:W-:Y:S05]  /*f610*/  @P0 BRA `(.L_x_325) ;  /* 0x00000000000c0947 */ /* 0x000fea0003800000 */
[----:B------:R-:W1:Y:S02]  /*f620*/  LDG.E.U8 R16, desc[UR52][R8.64+0x119] ;  /* 0x0001193408107981 */ /* 0x000e64000c1e1100 */
[----:B-1----:R-:W-:-:S05]  /*f630*/  PRMT R13, R16, 0x8880, RZ ;  /* 0x00008880100d7816 */ /* 0x002fca00000000ff */
[----:B------:R-:W-:-:S07]  /*f640*/  IMAD R6, R13, R18, RZ ;  /* 0x000000120d067224 */ /* 0x000fce00078e02ff */
.L_x_325:
[----:B------:R-:W-:Y:S05]  /*f650*/  BSYNC B1 ;  /* 0x0000000000017941 */ /* 0x000fea0003800000 */
.L_x_324:
[----:B------:R-:W-:Y:S01]  /*f660*/  @!P0 IMAD R39, R39, R17, R6 ;  /* 0x0000001127278224 */ /* 0x000fe200078e0206 */
[----:B------:R-:W-:Y:S04]  /*f670*/  BSSY B1, `(.L_x_326) ;  /* 0x0000006000017945 */ /* 0x000fe80003800000 */
[----:B------:R0:W-:Y:S01]  /*f680*/  @!P0 STG.E.U8 desc[UR52][R4.64+0x119], R39 ;  /* 0x0001192704008986 */ /* 0x0001e2000c101134 */
[----:B------:R-:W-:Y:S05]  /*f690*/  @P5 BRA `(.L_x_327) ;  /* 0x00000000000c5947 */ /* 0x000fea0003800000 */
[----:B------:R-:W1:Y:S02]  /*f6a0*/  LDG.E.U8 R16, desc[UR52][R10.64+0x120] ;  /* 0x000120340a107981 */ /* 0x000e64000c1e1100 */
[----:B-1----:R-:W-:-:S05]  /*f6b0*/  PRMT R13, R16, 0x8880, RZ ;  /* 0x00008880100d7816 */ /* 0x002fca00000000ff */
[----:B------:R-:W-:-:S07]  /*f6c0*/  IMAD R6, R13, R18, RZ ;  /* 0x000000120d067224 */ /* 0x000fce00078e02ff */
.L_x_327:
[----:B------:R-:W-:Y:S05]  /*f6d0*/  BSYNC B1 ;  /* 0x0000000000017941 */ /* 0x000fea0003800000 */
.L_x_326:
[----:B-1----:R-:W-:Y:S01]  /*f6e0*/  @!P5 IMAD R13, R40, R17, R6 ;  /* 0x00000011280dd224 */ /* 0x002fe200078e0206 */
[----:B------:R-:W-:Y:S04]  /*f6f0*/  BSSY B1, `(.L_x_328) ;  /* 0x0000006000017945 */ /* 0x000fe80003800000 */
[----:B------:R1:W-:Y:S01]  /*f700*/  @!P5 STG.E.U8 desc[UR52][R2.64+0x120], R13 ;  /* 0x0001200d0200d986 */ /* 0x0003e2000c101134 */
[----:B------:R-:W-:Y:S05]  /*f710*/  @P4 BRA `(.L_x_329) ;  /* 0x00000000000c4947 */ /* 0x000fea0003800000 */
[----:B------:R-:W1:Y:S02]  /*f720*/  LDG.E.U8 R16, desc[UR52][R10.64+0x121] ;  /* 0x000121340a107981 */ /* 0x000e64000c1e1100 */
[----:B-1----:R-:W-:-:S05]  /*f730*/  PRMT R13, R16, 0x8880, RZ ;  /* 0x00008880100d7816 */ /* 0x002fca00000000ff */
[----:B------:R-:W-:-:S07]  /*f740*/  IMAD R6, R13, R18, RZ ;  /* 0x000000120d067224 */ /* 0x000fce00078e02ff */
.L_x_329:
[----:B------:R-:W-:Y:S05]  /*f750*/  BSYNC B1 ;  /* 0x0000000000017941 */ /* 0x000fea0003800000 */
.L_x_328:
        /* <DEDUP_REMOVED lines=13> */
.L_x_331:
[----:B------:R-:W-:Y:S05]  /*f830*/  BSYNC B1 ;  /* 0x0000000000017941 */ /* 0x000fea0003800000 */
.L_x_330:
[----:B-1----:R-:W-:Y:S01]  /*f840*/  @!P3 IMAD R13, R42, R17, R6 ;  /* 0x000000112a0db224 */ /* 0x002fe200078e0206 */
[----:B------:R-:W-:Y:S04]  /*f850*/  BSSY B1, `(.L_x_332) ;  /* 0x0000006000017945 */ /* 0x000fe80003800000 */
[----:B------:R1:W-:Y:S01]  /*f860*/  @!P3 STG.E.U8 desc[UR52][R4.64+0x120], R13 ;  /* 0x0001200d0400b986 */ /* 0x0003e2000c101134 */
[----:B------:R-:W-:Y:S05]  /*f870*/  @P2 BRA `(.L_x_333) ;  /* 0x00000000000c2947 */ /* 0x000fea0003800000 */
[----:B------:R-:W1:Y:S02]  /*f880*/  LDG.E.U8 R16, desc[UR52][R8.64+0x121] ;  /* 0x0001213408107981 */ /* 0x000e64000c1e1100 */
[----:B-1----:R-:W-:-:S05]  /*f890*/  PRMT R13, R16, 0x8880, RZ ;  /* 0x00008880100d7816 */ /* 0x002fca00000000ff */
[----:B------:R-:W-:-:S07]  /*f8a0*/  IMAD R6, R13, R18, RZ ;  /* 0x000000120d067224 */ /* 0x000fce00078e02ff */
.L_x_333:
[----:B------:R-:W-:Y:S05]  /*f8b0*/  BSYNC B1 ;  /* 0x0000000000017941 */ /* 0x000fea0003800000 */
.L_x_332:
[----:B------:R-:W-:Y:S01]  /*f8c0*/  @!P2 IMAD R43, R43, R17, R6 ;  /* 0x000000112b2ba224 */ /* 0x000fe200078e0206 */
[----:B------:R-:W-:Y:S04]  /*f8d0*/  BSSY B1, `(.L_x_334) ;  /* 0x0000006000017945 */ /* 0x000fe80003800000 */
[----:B------:R0:W-:Y:S01]  /*f8e0*/  @!P2 STG.E.U8 desc[UR52][R4.64+0x121], R43 ;  /* 0x0001212b0400a986 */ /* 0x0001e2000c101134 */
[----:B------:R-:W-:Y:S05]  /*f8f0*/  @P5 BRA `(.L_x_335) ;  /* 0x00000000000c5947 */ /* 0x000fea0003800000 */
[----:B------:R-:W1:Y:S02]  /*f900*/  LDG.E.U8 R16, desc[UR52][R10.64+0x128] ;  /* 0x000128340a107981 */ /* 0x000e64000c1e1100 */
[----:B-1----:R-:W-:-:S05]  /*f910*/  PRMT R13, R16, 0x8880, RZ ;  /* 0x00008880100d7816 */ /* 0x002fca00000000ff */
[----:B------:R-:W-:-:S07]  /*f920*/  IMAD R6, R13, R18, RZ ;  /* 0x000000120d067224 */ /* 0x000fce00078e02ff */
.L_x_335:
[----:B------:R-:W-:Y:S05]  /*f930*/  BSYNC B1 ;  /* 0x0000000000017941 */ /* 0x000fea0003800000 */
.L_x_334:
[----:B-1----:R-:W-:Y:S01]  /*f940*/  @!P5 IMAD R13, R44, R17, R6 ;  /* 0x000000112c0dd224 */ /* 0x002fe200078e0206 */
[----:B------:R-:W-:Y:S04]  /*f950*/  BSSY B1, `(.L_x_336) ;  /* 0x0000006000017945 */ /* 0x000fe80003800000 */
[----:B------:R1:W-:Y:S01]  /*f960*/  @!P5 STG.E.U8 desc[UR52][R2.64+0x128], R13 ;  /* 0x0001280d0200d986 */ /* 0x0003e2000c101134 */
[----:B------:R-:W-:Y:S05]  /*f970*/  @P4 BRA `(.L_x_337) ;  /* 0x00000000000c4947 */ /* 0x000fea0003800000 */
[----:B------:R-:W1:Y:S02]  /*f980*/  LDG.E.U8 R16, desc[UR52][R10.64+0x129] ;  /* 0x000129340a107981 */ /* 0x000e64000c1e1100 */
[----:B-1----:R-:W-:-:S05]  /*f990*/  PRMT R13, R16, 0x8880, RZ ;  /* 0x00008880100d7816 */ /* 0x002fca00000000ff */
[----:B------:R-:W-:-:S07]  /*f9a0*/  IMAD R6, R13, R18, RZ ;  /* 0x000000120d067224 */ /* 0x000fce00078e02ff */
.L_x_337:
[----:B------:R-:W-:Y:S05]  /*f9b0*/  BSYNC B1 ;  /* 0x0000000000017941 */ /* 0x000fea0003800000 */
.L_x_336:
        /* <DEDUP_REMOVED lines=13> */
.L_x_339:
[----:B------:R-:W-:Y:S05]  /*fa90*/  BSYNC B1 ;  /* 0x0000000000017941 */ /* 0x000fea0003800000 */
.L_x_338:
[----:B-1----:R-:W-:Y:S01]  /*faa0*/  @!P1 IMAD R13, R46, R17, R6 ;  /* 0x000000112e0d9224 */ /* 0x002fe200078e0206 */
[----:B------:R-:W-:Y:S04]  /*fab0*/  BSSY B1, `(.L_x_340) ;  /* 0x0000006000017945 */ /* 0x000fe80003800000 */
[----:B------:R1:W-:Y:S01]  /*fac0*/  @!P1 STG.E.U8 desc[UR52][R4.64+0x128], R13 ;  /* 0x0001280d04009986 */ /* 0x0003e2000c101134 */
[----:B------:R-:W-:Y:S05]  /*fad0*/  @P0 BRA `(.L_x_341) ;  /* 0x00000000000c0947 */ /* 0x000fea0003800000 */
[----:B------:R-:W1:Y:S02]  /*fae0*/  LDG.E.U8 R16, desc[UR52][R8.64+0x129] ;  /* 0x0001293408107981 */ /* 0x000e64000c1e1100 */
[----:B-1----:R-:W-:-:S05]  /*faf0*/  PRMT R13, R16, 0x8880, RZ ;  /* 0x00008880100d7816 */ /* 0x002fca00000000ff */
[----:B------:R-:W-:-:S07]  /*fb00*/  IMAD R6, R13, R18, RZ ;  /* 0x000000120d067224 */ /* 0x000fce00078e02ff */
.L_x_341:
[----:B------:R-:W-:Y:S05]  /*fb10*/  BSYNC B1 ;  /* 0x0000000000017941 */ /* 0x000fea0003800000 */
.L_x_340:
[----:B------:R-:W-:Y:S01]  /*fb20*/  @!P0 IMAD R47, R47, R17, R6 ;  /* 0x000000112f2f8224 */ /* 0x000fe200078e0206 */
[----:B------:R-:W-:Y:S04]  /*fb30*/  BSSY B1, `(.L_x_342) ;  /* 0x0000006000017945 */ /* 0x000fe80003800000 */
[----:B------:R0:W-:Y:S01]  /*fb40*/  @!P0 STG.E.U8 desc[UR52][R4.64+0x129], R47 ;  /* 0x0001292f04008986 */ /* 0x0001e2000c101134 */
[----:B------:R-:W-:Y:S05]  /*fb50*/  @P5 BRA `(.L_x_343) ;  /* 0x00000000000c5947 */ /* 0x000fea0003800000 */
[----:B------:R-:W1:Y:S02]  /*fb60*/  LDG.E.U8 R16, desc[UR52][R10.64+0x130] ;  /* 0x000130340a107981 */ /* 0x000e64000c1e1100 */
[----:B-1----:R-:W-:-:S05]  /*fb70*/  PRMT R13, R16, 0x8880, RZ ;  /* 0x00008880100d7816 */ /* 0x002fca00000000ff */
[----:B------:R-:W-:-:S07]  /*fb80*/  IMAD R6, R13, R18, RZ ;  /* 0x000000120d067224 */ /* 0x000fce00078e02ff */
.L_x_343:
[----:B------:R-:W-:Y:S05]  /*fb90*/  BSYNC B1 ;  /* 0x0000000000017941 */ /* 0x000fea0003800000 */
.L_x_342:
[----:B-1----:R-:W-:Y:S01]  /*fba0*/  @!P5 IMAD R13, R48, R17, R6 ;  /* 0x00000011300dd224 */ /* 0x002fe200078e0206 */
[----:B------:R-:W-:Y:S04]  /*fbb0*/  BSSY B1, `(.L_x_344) ;  /* 0x0000006000017945 */ /* 0x000fe80003800000 */
[----:B------:R1:W-:Y:S01]  /*fbc0*/  @!P5 STG.E.U8 desc[UR52][R2.64+0x130], R13 ;  /* 0x0001300d0200d986 */ /* 0x0003e2000c101134 */
[----:B------:R-:W-:Y:S05]  /*fbd0*/  @P4 BRA `(.L_x_345) ;  /* 0x00000000000c4947 */ /* 0x000fea0003800000 */
[----:B------:R-:W1:Y:S02]  /*fbe0*/  LDG.E.U8 R16, desc[UR52][R10.64+0x131] ;  /* 0x000131340a107981 */ /* 0x000e64000c1e1100 */
[----:B-1----:R-:W-:-:S05]  /*fbf0*/  PRMT R13, R16, 0x8880, RZ ;  /* 0x00008880100d7816 */ /* 0x002fca00000000ff */
[----:B------:R-:W-:-:S07]  /*fc00*/  IMAD R6, R13, R18, RZ ;  /* 0x000000120d067224 */ /* 0x000fce00078e02ff */
.L_x_345:
[----:B------:R-:W-:Y:S05]  /*fc10*/  BSYNC B1 ;  /* 0x0000000000017941 */ /* 0x000fea0003800000 */
.L_x_344:
        /* <DEDUP_REMOVED lines=13> */
.L_x_347:
[----:B------:R-:W-:Y:S05]  /*fcf0*/  BSYNC B1 ;  /* 0x0000000000017941 */ /* 0x000fea0003800000 */
.L_x_346:
[----:B-1----:R-:W-:Y:S01]  /*fd00*/  @!P3 IMAD R13, R50, R17, R6 ;  /* 0x00000011320db224 */ /* 0x002fe200078e0206 */
[----:B------:R-:W-:Y:S04]  /*fd10*/  BSSY B1, `(.L_x_348) ;  /* 0x0000006000017945 */ /* 0x000fe80003800000 */
[----:B------:R1:W-:Y:S01]  /*fd20*/  @!P3 STG.E.U8 desc[UR52][R4.64+0x130], R13 ;  /* 0x0001300d0400b986 */ /* 0x0003e2000c101134 */
[----:B------:R-:W-:Y:S05]  /*fd30*/  @P2 BRA `(.L_x_349) ;  /* 0x00000000000c2947 */ /* 0x000fea0003800000 */
[----:B------:R-:W1:Y:S02]  /*fd40*/  LDG.E.U8 R16, desc[UR52][R8.64+0x131] ;  /* 0x0001313408107981 */ /* 0x000e64000c1e1100 */
[----:B-1----:R-:W-:-:S05]  /*fd50*/  PRMT R13, R16, 0x8880, RZ ;  /* 0x00008880100d7816 */ /* 0x002fca00000000ff */
[----:B------:R-:W-:-:S07]  /*fd60*/  IMAD R6, R13, R18, RZ ;  /* 0x000000120d067224 */ /* 0x000fce00078e02ff */
.L_x_349:
[----:B------:R-:W-:Y:S05]  /*fd70*/  BSYNC B1 ;  /* 0x0000000000017941 */ /* 0x000fea0003800000 */
.L_x_348:
[----:B------:R-:W-:Y:S01]  /*fd80*/  @!P2 IMAD R51, R51, R17, R6 ;  /* 0x000000113333a224 */ /* 0x000fe200078e0206 */
[----:B------:R-:W-:Y:S04]  /*fd90*/  BSSY B1, `(.L_x_350) ;  /* 0x0000006000017945 */ /* 0x000fe80003800000 */
[----:B------:R0:W-:Y:S01]  /*fda0*/  @!P2 STG.E.U8 desc[UR52][R4.64+0x131], R51 ;  /* 0x000131330400a986 */ /* 0x0001e2000c101134 */
[----:B------:R-:W-:Y:S05]  /*fdb0*/  @P5 BRA `(.L_x_351) ;  /* 0x00000000000c5947 */ /* 0x000fea0003800000 */
[----:B------:R-:W1:Y:S02]  /*fdc0*/  LDG.E.U8 R16, desc[UR52][R10.64+0x138] ;  /* 0x000138340a107981 */ /* 0x000e64000c1e1100 */
[----:B-1----:R-:W-:-:S05]  /*fdd0*/  PRMT R13, R16, 0x8880, RZ ;  /* 0x00008880100d7816 */ /* 0x002fca00000000ff */
[----:B------:R-:W-:-:S07]  /*fde0*/  IMAD R6, R13, R18, RZ ;  /* 0x000000120d067224 */ /* 0x000fce00078e02ff */
.L_x_351:
[----:B------:R-:W-:Y:S05]  /*fdf0*/  BSYNC B1 ;  /* 0x0000000000017941 */ /* 0x000fea0003800000 */
.L_x_350:
[----:B-1----:R-:W-:Y:S01]  /*fe00*/  @!P5 IMAD R13, R52, R17, R6 ;  /* 0x00000011340dd224 */ /* 0x002fe200078e0206 */
[----:B------:R-:W-:Y:S04]  /*fe10*/  BSSY B1, `(.L_x_352) ;  /* 0x0000006000017945 */ /* 0x000fe80003800000 */
[----:B------:R1:W-:Y:S01]  /*fe20*/  @!P5 STG.E.U8 desc[UR52][R2.64+0x138], R13 ;  /* 0x0001380d0200d986 */ /* 0x0003e2000c101134 */
[----:B------:R-:W-:Y:S05]  /*fe30*/  @P4 BRA `(.L_x_353) ;  /* 0x00000000000c4947 */ /* 0x000fea0003800000 */
[----:B------:R-:W1:Y:S02]  /*fe40*/  LDG.E.U8 R16, desc[UR52][R10.64+0x139] ;  /* 0x000139340a107981 */ /* 0x000e64000c1e1100 */
[----:B-1----:R-:W-:-:S05]  /*fe50*/  PRMT R13, R16, 0x8880, RZ ;  /* 0x00008880100d7816 */ /* 0x002fca00000000ff */
[----:B------:R-:W-:-:S07]  /*fe60*/  IMAD R6, R13, R18, RZ ;  /* 0x000000120d067224 */ /* 0x000fce00078e02ff */
.L_x_353:
[----:B------:R-:W-:Y:S05]  /*fe70*/  BSYNC B1 ;  /* 0x0000000000017941 */ /* 0x000fea0003800000 */
.L_x_352:
        /* <DEDUP_REMOVED lines=13> */
.L_x_355:
[----:B------:R-:W-:Y:S05]  /*ff50*/  BSYNC B1 ;  /* 0x0000000000017941 */ /* 0x000fea0003800000 */
.L_x_354:
[----:B-1----:R-:W-:Y:S01]  /*ff60*/  @!P1 IMAD R13, R54, R17, R6 ;  /* 0x00000011360d9224 */ /* 0x002fe200078e0206 */
[----:B------:R-:W-:Y:S04]  /*ff70*/  BSSY B1, `(.L_x_356) ;  /* 0x0000006000017945 */ /* 0x000fe80003800000 */
[----:B------:R1:W-:Y:S01]  /*ff80*/  @!P1 STG.E.U8 desc[UR52][R4.64+0x138], R13 ;  /* 0x0001380d04009986 */ /* 0x0003e2000c101134 */
[----:B------:R-:W-:Y:S05]  /*ff90*/  @P0 BRA `(.L_x_357) ;  /* 0x00000000000c0947 */ /* 0x000fea0003800000 */
[----:B------:R-:W1:Y:S02]  /*ffa0*/  LDG.E.U8 R16, desc[UR52][R8.64+0x139] ;  /* 0x0001393408107981 */ /* 0x000e64000c1e1100 */
[----:B-1----:R-:W-:-:S05]  /*ffb0*/  PRMT R13, R16, 0x8880, RZ ;  /* 0x00008880100d7816 */ /* 0x002fca00000000ff */
[----:B------:R-:W-:-:S07]  /*ffc0*/  IMAD R6, R13, R18, RZ ;  /* 0x000000120d067224 */ /* 0x000fce00078e02ff */
.L_x_357:
[----:B------:R-:W-:Y:S05]  /*ffd0*/  BSYNC B1 ;  /* 0x0000000000017941 */ /* 0x000fea0003800000 */
.L_x_356:
[----:B------:R-:W-:Y:S01]  /*ffe0*/  @!P0 IMAD R55, R55, R17, R6 ;  /* 0x0000001137378224 */ /* 0x000fe200078e0206 */
[----:B------:R-:W-:Y:S04]  /*fff0*/  BSSY B1, `(.L_x_358) ;  /* 0x0000006000017945 */ /* 0x000fe80003800000 */
[----:B------:R0:W-:Y:S01]  /*10000*/  @!P0 STG.E.U8 desc[UR52][R4.64+0x139], R55 ;  /* 0x0001393704008986 */ /* 0x0001e2000c101134 */
[----:B------:R-:W-:Y:S05]  /*10010*/  @P5 BRA `(.L_x_359) ;  /* 0x00000000000c5947 */ /* 0x000fea0003800000 */
[----:B------:R-:W1:Y:S02]  /*10020*/  LDG.E.U8 R16, desc[UR52][R10.64+0x140] ;  /* 0x000140340a107981 */ /* 0x000e64000c1e1100 */
[----:B-1----:R-:W-:-:S05]  /*10030*/  PRMT R13, R16, 0x8880, RZ ;  /* 0x00008880100d7816 */ /* 0x002fca00000000ff */
[----:B------:R-:W-:-:S07]  /*10040*/  IMAD R6, R13, R18, RZ ;  /* 0x000000120d067224 */ /* 0x000fce00078e02ff */
.L_x_359:
[----:B------:R-:W-:Y:S05]  /*10050*/  BSYNC B1 ;  /* 0x0000000000017941 */ /* 0x000fea0003800000 */
.L_x_358:
[----:B-1----:R-:W-:Y:S01]  /*10060*/  @!P5 IMAD R13, R56, R17, R6 ;  /* 0x00000011380dd224 */ /* 0x002fe200078e0206 */
[----:B------:R-:W-:Y:S04]  /*10070*/  BSSY B1, `(.L_x_360) ;  /* 0x0000006000017945 */ /* 0x000fe80003800000 */
[----:B------:R1:W-:Y:S01]  /*10080*/  @!P5 STG.E.U8 desc[UR52][R2.64+0x140], R13 ;  /* 0x0001400d0200d986 */ /* 0x0003e2000c101134 */
[----:B------:R-:W-:Y:S05]  /*10090*/  @P4 BRA `(.L_x_361) ;  /* 0x00000000000c4947 */ /* 0x000fea0003800000 */
[----:B------:R-:W1:Y:S02]  /*100a0*/  LDG.E.U8 R16, desc[UR52][R10.64+0x141] ;  /* 0x000141340a107981 */ /* 0x000e64000c1e1100 */
[----:B-1----:R-:W-:-:S05]  /*100b0*/  PRMT R13, R16, 0x8880, RZ ;  /* 0x00008880100d7816 */ /* 0x002fca00000000ff */
[----:B------:R-:W-:-:S07]  /*100c0*/  IMAD R6, R13, R18, RZ ;  /* 0x000000120d067224 */ /* 0x000fce00078e02ff */
.L_x_361:
[----:B------:R-:W-:Y:S05]  /*100d0*/  BSYNC B1 ;  /* 0x0000000000017941 */ /* 0x000fea0003800000 */
.L_x_360:
        /* <DEDUP_REMOVED lines=13> */
.L_x_363:
[----:B------:R-:W-:Y:S05]  /*101b0*/  BSYNC B1 ;  /* 0x0000000000017941 */ /* 0x000fea0003800000 */
.L_x_362:
[----:B-1----:R-:W-:Y:S01]  /*101c0*/  @!P3 IMAD R13, R58, R17, R6 ;  /* 0x000000113a0db224 */ /* 0x002fe200078e0206 */
[----:B------:R-:W-:Y:S04]  /*101d0*/  BSSY B1, `(.L_x_364) ;  /* 0x0000006000017945 */ /* 0x000fe80003800000 */
[----:B------:R1:W-:Y:S01]  /*101e0*/  @!P3 STG.E.U8 desc[UR52][R4.64+0x140], R13 ;  /* 0x0001400d0400b986 */ /* 0x0003e2000c101134 */
[----:B------:R-:W-:Y:S05]  /*101f0*/  @P2 BRA `(.L_x_365) ;  /* 0x00000000000c2947 */ /* 0x000fea0003800000 */
[----:B------:R-:W1:Y:S02]  /*10200*/  LDG.E.U8 R16, desc[UR52][R8.64+0x141] ;  /* 0x0001413408107981 */ /* 0x000e64000c1e1100 */
[----:B-1----:R-:W-:-:S05]  /*10210*/  PRMT R13, R16, 0x8880, RZ ;  /* 0x00008880100d7816 */ /* 0x002fca00000000ff */
[----:B------:R-:W-:-:S07]  /*10220*/  IMAD R6, R13, R18, RZ ;  /* 0x000000120d067224 */ /* 0x000fce00078e02ff */
.L_x_365:
[----:B------:R-:W-:Y:S05]  /*10230*/  BSYNC B1 ;  /* 0x0000000000017941 */ /* 0x000fea0003800000 */
.L_x_364:
[----:B------:R-:W-:Y:S01]  /*10240*/  @!P2 IMAD R59, R59, R17, R6 ;  /* 0x000000113b3ba224 */ /* 0x000fe200078e0206 */
[----:B------:R-:W-:Y:S04]  /*10250*/  BSSY B1, `(.L_x_366) ;  /* 0x0000006000017945 */ /* 0x000fe80003800000 */
[----:B------:R0:W-:Y:S01]  /*10260*/  @!P2 STG.E.U8 desc[UR52][R4.64+0x141], R59 ;  /* 0x0001413b0400a986 */ /* 0x0001e2000c101134 */
[----:B------:R-:W-:Y:S05]  /*10270*/  @P5 BRA `(.L_x_367) ;  /* 0x00000000000c5947 */ /* 0x000fea0003800000 */
[----:B------:R-:W1:Y:S02]  /*10280*/  LDG.E.U8 R16, desc[UR52][R10.64+0x148] ;  /* 0x000148340a107981 */ /* 0x000e64000c1e1100 */
[----:B-1----:R-:W-:-:S05]  /*10290*/  PRMT R13, R16, 0x8880, RZ ;  /* 0x00008880100d7816 */ /* 0x002fca00000000ff */
[----:B------:R-:W-:-:S07]  /*102a0*/  IMAD R6, R13, R18, RZ ;  /* 0x000000120d067224 */ /* 0x000fce00078e02ff */
.L_x_367:
[----:B------:R-:W-:Y:S05]  /*102b0*/  BSYNC B1 ;  /* 0x0000000000017941 */ /* 0x000fea0003800000 */
.L_x_366:
[----:B-1----:R-:W-:Y:S01]  /*102c0*/  @!P5 IMAD R13, R60, R17, R6 ;  /* 0x000000113c0dd224 */ /* 0x002fe200078e0206 */
[----:B------:R-:W-:Y:S04]  /*102d0*/  BSSY B1, `(.L_x_368) ;  /* 0x0000006000017945 */ /* 0x000fe80003800000 */
[----:B------:R1:W-:Y:S01]  /*102e0*/  @!P5 STG.E.U8 desc[UR52][R2.64+0x148], R13 ;  /* 0x0001480d0200d986 */ /* 0x0003e2000c101134 */
[----:B------:R-:W-:Y:S05]  /*102f0*/  @P4 BRA `(.L_x_369) ;  /* 0x00000000000c4947 */ /* 0x000fea0003800000 */
[----:B------:R-:W1:Y:S02]  /*10300*/  LDG.E.U8 R16, desc[UR52][R10.64+0x149] ;  /* 0x000149340a107981 */ /* 0x000e64000c1e1100 */
[----:B-1----:R-:W-:-:S05]  /*10310*/  PRMT R13, R16, 0x8880, RZ ;  /* 0x00008880100d7816 */ /* 0x002fca00000000ff */
[----:B------:R-:W-:-:S07]  /*10320*/  IMAD R6, R13, R18, RZ ;  /* 0x000000120d067224 */ /* 0x000fce00078e02ff */
.L_x_369:
[----:B------:R-:W-:Y:S05]  /*10330*/  BSYNC B1 ;  /* 0x0000000000017941 */ /* 0x000fea0003800000 */
.L_x_368:
        /* <DEDUP_REMOVED lines=13> */
.L_x_371:
[----:B------:R-:W-:Y:S05]  /*10410*/  BSYNC B1 ;  /* 0x0000000000017941 */ /* 0x000fea0003800000 */
.L_x_370:
[----:B-1----:R-:W-:Y:S01]  /*10420*/  @!P1 IMAD R13, R62, R17, R6 ;  /* 0x000000113e0d9224 */ /* 0x002fe200078e0206 */
[----:B------:R-:W-:Y:S04]  /*10430*/  BSSY B1, `(.L_x_372) ;  /* 0x0000006000017945 */ /* 0x000fe80003800000 */
[----:B------:R1:W-:Y:S01]  /*10440*/  @!P1 STG.E.U8 desc[UR52][R4.64+0x148], R13 ;  /* 0x0001480d04009986 */ /* 0x0003e2000c101134 */
[----:B------:R-:W-:Y:S05]  /*10450*/  @P0 BRA `(.L_x_373) ;  /* 0x00000000000c0947 */ /* 0x000fea0003800000 */
[----:B------:R-:W1:Y:S02]  /*10460*/  LDG.E.U8 R16, desc[UR52][R8.64+0x149] ;  /* 0x0001493408107981 */ /* 0x000e64000c1e1100 */
[----:B-1----:R-:W-:-:S05]  /*10470*/  PRMT R13, R16, 0x8880, RZ ;  /* 0x00008880100d7816 */ /* 0x002fca00000000ff */
[----:B------:R-:W-:-:S07]  /*10480*/  IMAD R6, R13, R18, RZ ;  /* 0x000000120d067224 */ /* 0x000fce00078e02ff */
.L_x_373:
[----:B------:R-:W-:Y:S05]  /*10490*/  BSYNC B1 ;  /* 0x0000000000017941 */ /* 0x000fea0003800000 */
.L_x_372:
[----:B------:R-:W-:Y:S01]  /*104a0*/  @!P0 IMAD R63, R63, R17, R6 ;  /* 0x000000113f3f8224 */ /* 0x000fe200078e0206 */
[----:B------:R-:W-:Y:S04]  /*104b0*/  BSSY B1, `(.L_x_374) ;  /* 0x0000006000017945 */ /* 0x000fe80003800000 */
[----:B------:R0:W-:Y:S01]  /*104c0*/  @!P0 STG.E.U8 desc[UR52][R4.64+0x149], R63 ;  /* 0x0001493f04008986 */ /* 0x0001e2000c101134 */
[----:B------:R-:W-:Y:S05]  /*104d0*/  @P5 BRA `(.L_x_375) ;  /* 0x00000000000c5947 */ /* 0x000fea0003800000 */
[----:B------:R-:W1:Y:S02]  /*104e0*/  LDG.E.U8 R16, desc[UR52][R10.64+0x150] ;  /* 0x000150340a107981 */ /* 0x000e64000c1e1100 */
[----:B-1----:R-:W-:-:S05]  /*104f0*/  PRMT R13, R16, 0x8880, RZ ;  /* 0x00008880100d7816 */ /* 0x002fca00000000ff */
[----:B------:R-:W-:-:S07]  /*10500*/  IMAD R6, R13, R18, RZ ;  /* 0x000000120d067224 */ /* 0x000fce00078e02ff */
.L_x_375:
[----:B------:R-:W-:Y:S05]  /*10510*/  BSYNC B1 ;  /* 0x0000000000017941 */ /* 0x000fea0003800000 */
.L_x_374:
[----:B-1----:R-:W-:Y:S01]  /*10520*/  @!P5 IMAD R13, R64, R17, R6 ;  /* 0x00000011400dd224 */ /* 0x002fe200078e0206 */
[----:B------:R-:W-:Y:S04]  /*10530*/  BSSY B1, `(.L_x_376) ;  /* 0x0000006000017945 */ /* 0x000fe80003800000 */
[----:B------:R1:W-:Y:S01]  /*10540*/  @!P5 STG.E.U8 desc[UR52][R2.64+0x150], R13 ;  /* 0x0001500d0200d986 */ /* 0x0003e2000c101134 */
[----:B------:R-:W-:Y:S05]  /*10550*/  @P4 BRA `(.L_x_377) ;  /* 0x00000000000c4947 */ /* 0x000fea0003800000 */
[----:B------:R-:W1:Y:S02]  /*10560*/  LDG.E.U8 R16, desc[UR52][R10.64+0x151] ;  /* 0x000151340a107981 */ /* 0x000e64000c1e1100 */
[----:B-1----:R-:W-:-:S05]  /*10570*/  PRMT R13, R16, 0x8880, RZ ;  /* 0x00008880100d7816 */ /* 0x002fca00000000ff */
[----:B------:R-:W-:-:S07]  /*10580*/  IMAD R6, R13, R18, RZ ;  /* 0x000000120d067224 */ /* 0x000fce00078e02ff */
.L_x_377:
[----:B------:R-:W-:Y:S05]  /*10590*/  BSYNC B1 ;  /* 0x0000000000017941 */ /* 0x000fea0003800000 */
.L_x_376:
        /* <DEDUP_REMOVED lines=13> */
.L_x_379:
[----:B------:R-:W-:Y:S05]  /*10670*/  BSYNC B1 ;  /* 0x0000000000017941 */ /* 0x000fea0003800000 */
.L_x_378:
[----:B-1----:R-:W-:Y:S01]  /*10680*/  @!P3 IMAD R13, R66, R17, R6 ;  /* 0x00000011420db224 */ /* 0x002fe200078e0206 */
[----:B------:R-:W-:Y:S04]  /*10690*/  BSSY B1, `(.L_x_380) ;  /* 0x0000006000017945 */ /* 0x000fe80003800000 */
[----:B------:R1:W-:Y:S01]  /*106a0*/  @!P3 STG.E.U8 desc[UR52][R4.64+0x150], R13 ;  /* 0x0001500d0400b986 */ /* 0x0003e2000c101134 */
[----:B------:R-:W-:Y:S05]  /*106b0*/  @P2 BRA `(.L_x_381) ;  /* 0x00000000000c2947 */ /* 0x000fea0003800000 */
[----:B------:R-:W1:Y:S02]  /*106c0*/  LDG.E.U8 R16, desc[UR52][R8.64+0x151] ;  /* 0x0001513408107981 */ /* 0x000e64000c1e1100 */
[----:B-1----:R-:W-:-:S05]  /*106d0*/  PRMT R13, R16, 0x8880, RZ ;  /* 0x00008880100d7816 */ /* 0x002fca00000000ff */
[----:B------:R-:W-:-:S07]  /*106e0*/  IMAD R6, R13, R18, RZ ;  /* 0x000000120d067224 */ /* 0x000fce00078e02ff */
.L_x_381:
[----:B------:R-:W-:Y:S05]  /*106f0*/  BSYNC B1 ;  /* 0x0000000000017941 */ /* 0x000fea0003800000 */
.L_x_380:
[----:B------:R-:W-:Y:S01]  /*10700*/  @!P2 IMAD R67, R67, R17, R6 ;  /* 0x000000114343a224 */ /* 0x000fe200078e0206 */
[----:B------:R-:W-:Y:S04]  /*10710*/  BSSY B1, `(.L_x_382) ;  /* 0x0000006000017945 */ /* 0x000fe80003800000 */
[----:B------:R0:W-:Y:S01]  /*10720*/  @!P2 STG.E.U8 desc[UR52][R4.64+0x151], R67 ;  /* 0x000151430400a986 */ /* 0x0001e2000c101134 */
[----:B------:R-:W-:Y:S05]  /*10730*/  @P5 BRA `(.L_x_383) ;  /* 0x00000000000c5947 */ /* 0x000fea0003800000 */
[----:B------:R-:W1:Y:S02]  /*10740*/  LDG.E.U8 R16, desc[UR52][R10.64+0x158] ;  /* 0x000158340a107981 */ /* 0x000e64000c1e1100 */
[----:B-1----:R-:W-:-:S05]  /*10750*/  PRMT R13, R16, 0x8880, RZ ;  /* 0x00008880100d7816 */ /* 0x002fca00000000ff */
[----:B------:R-:W-:-:S07]  /*10760*/  IMAD R6, R13, R18, RZ ;  /* 0x000000120d067224 */ /* 0x000fce00078e02ff */
.L_x_383:
[----:B------:R-:W-:Y:S05]  /*10770*/  BSYNC B1 ;  /* 0x0000000000017941 */ /* 0x000fea0003800000 */
.L_x_382:
[----:B-1----:R-:W-:Y:S01]  /*10780*/  @!P5 IMAD R13, R68, R17, R6 ;  /* 0x00000011440dd224 */ /* 0x002fe200078e0206 */
[----:B------:R-:W-:Y:S04]  /*10790*/  BSSY B1, `(.L_x_384) ;  /* 0x0000006000017945 */ /* 0x000fe80003800000 */
[----:B------:R1:W-:Y:S01]  /*107a0*/  @!P5 STG.E.U8 desc[UR52][R2.64+0x158], R13 ;  /* 0x0001580d0200d986 */ /* 0x0003e2000c101134 */
[----:B------:R-:W-:Y:S05]  /*107b0*/  @P4 BRA `(.L_x_385) ;  /* 0x00000000000c4947 */ /* 0x000fea0003800000 */
[----:B------:R-:W1:Y:S02]  /*107c0*/  LDG.E.U8 R16, desc[UR52][R10.64+0x159] ;  /* 0x000159340a107981 */ /* 0x000e64000c1e1100 */
[----:B-1----:R-:W-:-:S05]  /*107d0*/  PRMT R13, R16, 0x8880, RZ ;  /* 0x00008880100d7816 */ /* 0x002fca00000000ff */
[----:B------:R-:W-:-:S07]  /*107e0*/  IMAD R6, R13, R18, RZ ;  /* 0x000000120d067224 */ /* 0x000fce00078e02ff */
.L_x_385:
[----:B------:R-:W-:Y:S05]  /*107f0*/  BSYNC B1 ;  /* 0x0000000000017941 */ /* 0x000fea0003800000 */
.L_x_384:
        /* <DEDUP_REMOVED lines=13> */
.L_x_387:
[----:B------:R-:W-:Y:S05]  /*108d0*/  BSYNC B1 ;  /* 0x0000000000017941 */ /* 0x000fea0003800000 */
.L_x_386:
[----:B-1----:R-:W-:Y:S01]  /*108e0*/  @!P1 IMAD R13, R70, R17, R6 ;  /* 0x00000011460d9224 */ /* 0x002fe200078e0206 */
[----:B------:R-:W-:Y:S04]  /*108f0*/  BSSY B1, `(.L_x_388) ;  /* 0x0000006000017945 */ /* 0x000fe80003800000 */
[----:B------:R1:W-:Y:S01]  /*10900*/  @!P1 STG.E.U8 desc[UR52][R4.64+0x158], R13 ;  /* 0x0001580d04009986 */ /* 0x0003e2000c101134 */
[----:B------:R-:W-:Y:S05]  /*10910*/  @P0 BRA `(.L_x_389) ;  /* 0x00000000000c0947 */ /* 0x000fea0003800000 */
[----:B------:R-:W1:Y:S02]  /*10920*/  LDG.E.U8 R16, desc[UR52][R8.64+0x159] ;  /* 0x0001593408107981 */ /* 0x000e64000c1e1100 */
[----:B-1----:R-:W-:-:S05]  /*10930*/  PRMT R13, R16, 0x8880, RZ ;  /* 0x00008880100d7816 */ /* 0x002fca00000000ff */
[----:B------:R-:W-:-:S07]  /*10940*/  IMAD R6, R13, R18, RZ ;  /* 0x000000120d067224 */ /* 0x000fce00078e02ff */
.L_x_389:
[----:B------:R-:W-:Y:S05]  /*10950*/  BSYNC B1 ;  /* 0x0000000000017941 */ /* 0x000fea0003800000 */
.L_x_388:
[----:B------:R-:W-:Y:S01]  /*10960*/  @!P0 IMAD R71, R71, R17, R6 ;  /* 0x0000001147478224 */ /* 0x000fe200078e0206 */
[----:B------:R-:W-:Y:S04]  /*10970*/  BSSY B1, `(.L_x_390) ;  /* 0x0000006000017945 */ /* 0x000fe80003800000 */
[----:B------:R0:W-:Y:S01]  /*10980*/  @!P0 STG.E.U8 desc[UR52][R4.64+0x159], R71 ;  /* 0x0001594704008986 */ /* 0x0001e2000c101134 */
[----:B------:R-:W-:Y:S05]  /*10990*/  @P5 BRA `(.L_x_391) ;  /* 0x00000000000c5947 */ /* 0x000fea0003800000 */
[----:B------:R-:W1:Y:S02]  /*109a0*/  LDG.E.U8 R16, desc[UR52][R10.64+0x160] ;  /* 0x000160340a107981 */ /* 0x000e64000c1e1100 */
[----:B-1----:R-:W-:-:S05]  /*109b0*/  PRMT R13, R16, 0x8880, RZ ;  /* 0x00008880100d7816 */ /* 0x002fca00000000ff */
[----:B------:R-:W-:-:S07]  /*109c0*/  IMAD R6, R13, R18, RZ ;  /* 0x000000120d067224 */ /* 0x000fce00078e02ff */
.L_x_391:
[----:B------:R-:W-:Y:S05]  /*109d0*/  BSYNC B1 ;  /* 0x0000000000017941 */ /* 0x000fea0003800000 */
.L_x_390:
[----:B-1----:R-:W-:Y:S01]  /*109e0*/  @!P5 IMAD R13, R72, R17, R6 ;  /* 0x00000011480dd224 */ /* 0x002fe200078e0206 */
[----:B------:R-:W-:Y:S04]  /*109f0*/  BSSY B1, `(.L_x_392) ;  /* 0x0000006000017945 */ /* 0x000fe80003800000 */
[----:B------:R1:W-:Y:S01]  /*10a00*/  @!P5 STG.E.U8 desc[UR52][R2.64+0x160], R13 ;  /* 0x0001600d0200d986 */ /* 0x0003e2000c101134 */
[----:B------:R-:W-:Y:S05]  /*10a10*/  @P4 BRA `(.L_x_393) ;  /* 0x00000000000c4947 */ /* 0x000fea0003800000 */
[----:B------:R-:W1:Y:S02]  /*10a20*/  LDG.E.U8 R16, desc[UR52][R10.64+0x161] ;  /* 0x000161340a107981 */ /* 0x000e64000c1e1100 */
[----:B-1----:R-:W-:-:S05]  /*10a30*/  PRMT R13, R16, 0x8880, RZ ;  /* 0x00008880100d7816 */ /* 0x002fca00000000ff */
[----:B------:R-:W-:-:S07]  /*10a40*/  IMAD R6, R13, R18, RZ ;  /* 0x000000120d067224 */ /* 0x000fce00078e02ff */
.L_x_393:
[----:B------:R-:W-:Y:S05]  /*10a50*/  BSYNC B1 ;  /* 0x0000000000017941 */ /* 0x000fea0003800000 */
.L_x_392:
        /* <DEDUP_REMOVED lines=13> */
.L_x_395:
[----:B------:R-:W-:Y:S05]  /*10b30*/  BSYNC B1 ;  /* 0x0000000000017941 */ /* 0x000fea0003800000 */
.L_x_394:
[----:B-1----:R-:W-:Y:S01]  /*10b40*/  @!P3 IMAD R13, R74, R17, R6 ;  /* 0x000000114a0db224 */ /* 0x002fe200078e0206 */
[----:B------:R-:W-:Y:S04]  /*10b50*/  BSSY B1, `(.L_x_396) ;  /* 0x0000006000017945 */ /* 0x000fe80003800000 */
[----:B------:R1:W-:Y:S01]  /*10b60*/  @!P3 STG.E.U8 desc[UR52][R4.64+0x160], R13 ;  /* 0x0001600d0400b986 */ /* 0x0003e2000c101134 */
[----:B------:R-:W-:Y:S05]  /*10b70*/  @P2 BRA `(.L_x_397) ;  /* 0x00000000000c2947 */ /* 0x000fea0003800000 */
[----:B------:R-:W1:Y:S02]  /*10b80*/  LDG.E.U8 R16, desc[UR52][R8.64+0x161] ;  /* 0x0001613408107981 */ /* 0x000e64000c1e1100 */
[----:B-1----:R-:W-:-:S05]  /*10b90*/  PRMT R13, R16, 0x8880, RZ ;  /* 0x00008880100d7816 */ /* 0x002fca00000000ff */
[----:B------:R-:W-:-:S07]  /*10ba0*/  IMAD R6, R13, R18, RZ ;  /* 0x000000120d067224 */ /* 0x000fce00078e02ff */
.L_x_397:
[----:B------:R-:W-:Y:S05]  /*10bb0*/  BSYNC B1 ;  /* 0x0000000000017941 */ /* 0x000fea0003800000 */
.L_x_396:
[----:B------:R-:W-:Y:S01]  /*10bc0*/  @!P2 IMAD R75, R75, R17, R6 ;  /* 0x000000114b4ba224 */ /* 0x000fe200078e0206 */
[----:B------:R-:W-:Y:S04]  /*10bd0*/  BSSY B1, `(.L_x_398) ;  /* 0x0000006000017945 */ /* 0x000fe80003800000 */
[----:B------:R0:W-:Y:S01]  /*10be0*/  @!P2 STG.E.U8 desc[UR52][R4.64+0x161], R75 ;  /* 0x0001614b0400a986 */ /* 0x0001e2000c101134 */
[----:B------:R-:W-:Y:S05]  /*10bf0*/  @P5 BRA `(.L_x_399) ;  /* 0x00000000000c5947 */ /* 0x000fea0003800000 */
[----:B------:R-:W1:Y:S02]  /*10c00*/  LDG.E.U8 R16, desc[UR52][R10.64+0x168] ;  /* 0x000168340a107981 */ /* 0x000e64000c1e1100 */
[----:B-1----:R-:W-:-:S05]  /*10c10*/  PRMT R13, R16, 0x8880, RZ ;  /* 0x00008880100d7816 */ /* 0x002fca00000000ff */
[----:B------:R-:W-:-:S07]  /*10c20*/  IMAD R6, R13, R18, RZ ;  /* 0x000000120d067224 */ /* 0x000fce00078e02ff */
.L_x_399:
[----:B------:R-:W-:Y:S05]  /*10c30*/  BSYNC B1 ;  /* 0x0000000000017941 */ /* 0x000fea0003800000 */
.L_x_398:
[----:B-1----:R-:W-:Y:S01]  /*10c40*/  @!P5 IMAD R13, R76, R17, R6 ;  /* 0x000000114c0dd224 */ /* 0x002fe200078e0206 */
[----:B------:R-:W-:Y:S04]  /*10c50*/  BSSY B1, `(.L_x_400) ;  /* 0x0000006000017945 */ /* 0x000fe80003800000 */
[----:B------:R1:W-:Y:S01]  /*10c60*/  @!P5 STG.E.U8 desc[UR52][R2.64+0x168], R13 ;  /* 0x0001680d0200d986 */ /* 0x0003e2000c101134 */
[----:B------:R-:W-:Y:S05]  /*10c70*/  @P4 BRA `(.L_x_401) ;  /* 0x00000000000c4947 */ /* 0x000fea0003800000 */
[----:B------:R-:W1:Y:S02]  /*10c80*/  LDG.E.U8 R16, desc[UR52][R10.64+0x169] ;  /* 0x000169340a107981 */ /* 0x000e64000c1e1100 */
[----:B-1----:R-:W-:-:S05]  /*10c90*/  PRMT R13, R16, 0x8880, RZ ;  /* 0x00008880100d7816 */ /* 0x002fca00000000ff */
[----:B------:R-:W-:-:S07]  /*10ca0*/  IMAD R6, R13, R18, RZ ;  /* 0x000000120d067224 */ /* 0x000fce00078e02ff */
.L_x_401:
[----:B------:R-:W-:Y:S05]  /*10cb0*/  BSYNC B1 ;  /* 0x0000000000017941 */ /* 0x000fea0003800000 */
.L_x_400:
        /* <DEDUP_REMOVED lines=13> */
.L_x_403:
[----:B------:R-:W-:Y:S05]  /*10d90*/  BSYNC B1 ;  /* 0x0000000000017941 */ /* 0x000fea0003800000 */
.L_x_402:
[----:B-1----:R-:W-:Y:S01]  /*10da0*/  @!P1 IMAD R13, R78, R17, R6 ;  /* 0x000000114e0d9224 */ /* 0x002fe200078e0206 */
[----:B------:R-:W-:Y:S04]  /*10db0*/  BSSY B1, `(.L_x_404) ;  /* 0x0000006000017945 */ /* 0x000fe80003800000 */
[----:B------:R1:W-:Y:S01]  /*10dc0*/  @!P1 STG.E.U8 desc[UR52][R4.64+0x168], R13 ;  /* 0x0001680d04009986 */ /* 0x0003e2000c101134 */
[----:B------:R-:W-:Y:S05]  /*10dd0*/  @P0 BRA `(.L_x_405) ;  /* 0x00000000000c0947 */ /* 0x000fea0003800000 */
[----:B------:R-:W1:Y:S02]  /*10de0*/  LDG.E.U8 R16, desc[UR52][R8.64+0x169] ;  /* 0x0001693408107981 */ /* 0x000e64000c1e1100 */
[----:B-1----:R-:W-:-:S05]  /*10df0*/  PRMT R13, R16, 0x8880, RZ ;  /* 0x00008880100d7816 */ /* 0x002fca00000000ff */
[----:B------:R-:W-:-:S07]  /*10e00*/  IMAD R6, R13, R18, RZ ;  /* 0x000000120d067224 */ /* 0x000fce00078e02ff */
.L_x_405:
[----:B------:R-:W-:Y:S05]  /*10e10*/  BSYNC B1 ;  /* 0x0000000000017941 */ /* 0x000fea0003800000 */
.L_x_404:
[----:B------:R-:W-:Y:S01]  /*10e20*/  @!P0 IMAD R79, R79, R17, R6 ;  /* 0x000000114f4f8224 */ /* 0x000fe200078e0206 */
[----:B------:R-:W-:Y:S04]  /*10e30*/  BSSY B1, `(.L_x_406) ;  /* 0x0000006000017945 */ /* 0x000fe80003800000 */
[----:B------:R0:W-:Y:S01]  /*10e40*/  @!P0 STG.E.U8 desc[UR52][R4.64+0x169], R79 ;  /* 0x0001694f04008986 */ /* 0x0001e2000c101134 */
[----:B------:R-:W-:Y:S05]  /*10e50*/  @P5 BRA `(.L_x_407) ;  /* 0x00000000000c5947 */ /* 0x000fea0003800000 */
[----:B------:R-:W1:Y:S02]  /*10e60*/  LDG.E.U8 R16, desc[UR52][R10.64+0x170] ;  /* 0x000170340a107981 */ /* 0x000e64000c1e1100 */
[----:B-1----:R-:W-:-:S05]  /*10e70*/  PRMT R13, R16, 0x8880, RZ ;  /* 0x00008880100d7816 */ /* 0x002fca00000000ff */
[----:B------:R-:W-:-:S07]  /*10e80*/  IMAD R6, R13, R18, RZ ;  /* 0x000000120d067224 */ /* 0x000fce00078e02ff */
.L_x_407:
[----:B------:R-:W-:Y:S05]  /*10e90*/  BSYNC B1 ;  /* 0x0000000000017941 */ /* 0x000fea0003800000 */
.L_x_406:
[----:B-1----:R-:W-:Y:S01]  /*10ea0*/  @!P5 IMAD R13, R80, R17, R6 ;  /* 0x00000011500dd224 */ /* 0x002fe200078e0206 */
[----:B------:R-:W-:Y:S04]  /*10eb0*/  BSSY B1, `(.L_x_408) ;  /* 0x0000006000017945 */ /* 0x000fe80003800000 */
[----:B------:R1:W-:Y:S01]  /*10ec0*/  @!P5 STG.E.U8 desc[UR52][R2.64+0x170], R13 ;  /* 0x0001700d0200d986 */ /* 0x0003e2000c101134 */
[----:B------:R-:W-:Y:S05]  /*10ed0*/  @P4 BRA `(.L_x_409) ;  /* 0x00000000000c4947 */ /* 0x000fea0003800000 */
[----:B------:R-:W1:Y:S02]  /*10ee0*/  LDG.E.U8 R16, desc[UR52][R10.64+0x171] ;  /* 0x000171340a107981 */ /* 0x000e64000c1e1100 */
[----:B-1----:R-:W-:-:S05]  /*10ef0*/  PRMT R13, R16, 0x8880, RZ ;  /* 0x00008880100d7816 */ /* 0x002fca00000000ff */
[----:B------:R-:W-:-:S07]  /*10f00*/  IMAD R6, R13, R18, RZ ;  /* 0x000000120d067224 */ /* 0x000fce00078e02ff */
.L_x_409:
[----:B------:R-:W-:Y:S05]  /*10f10*/  BSYNC B1 ;  /* 0x0000000000017941 */ /* 0x000fea0003800000 */
.L_x_408:
        /* <DEDUP_REMOVED lines=13> */
.L_x_411:
[----:B------:R-:W-:Y:S05]  /*10ff0*/  BSYNC B1 ;  /* 0x0000000000017941 */ /* 0x000fea0003800000 */
.L_x_410:
[----:B-1----:R-:W-:Y:S01]  /*11000*/  @!P3 IMAD R13, R82, R17, R6 ;  /* 0x00000011520db224 */ /* 0x002fe200078e0206 */
[----:B------:R-:W-:Y:S04]  /*11010*/  BSSY B1, `(.L_x_412) ;  /* 0x0000006000017945 */ /* 0x000fe80003800000 */
[----:B------:R1:W-:Y:S01]  /*11020*/  @!P3 STG.E.U8 desc[UR52][R4.64+0x170], R13 ;  /* 0x0001700d0400b986 */ /* 0x0003e2000c101134 */
[----:B------:R-:W-:Y:S05]  /*11030*/  @P2 BRA `(.L_x_413) ;  /* 0x00000000000c2947 */ /* 0x000fea0003800000 */
[----:B------:R-:W1:Y:S02]  /*11040*/  LDG.E.U8 R16, desc[UR52][R8.64+0x171] ;  /* 0x0001713408107981 */ /* 0x000e64000c1e1100 */
[----:B-1----:R-:W-:-:S05]  /*11050*/  PRMT R13, R16, 0x8880, RZ ;  /* 0x00008880100d7816 */ /* 0x002fca00000000ff */
[----:B------:R-:W-:-:S07]  /*11060*/  IMAD R6, R13, R18, RZ ;  /* 0x000000120d067224 */ /* 0x000fce00078e02ff */
.L_x_413:
[----:B------:R-:W-:Y:S05]  /*11070*/  BSYNC B1 ;  /* 0x0000000000017941 */ /* 0x000fea0003800000 */
.L_x_412:
[----:B------:R-:W-:Y:S01]  /*11080*/  @!P2 IMAD R83, R83, R17, R6 ;  /* 0x000000115353a224 */ /* 0x000fe200078e0206 */
[----:B------:R-:W-:Y:S04]  /*11090*/  BSSY B1, `(.L_x_414) ;  /* 0x0000006000017945 */ /* 0x000fe80003800000 */
[----:B------:R0:W-:Y:S01]  /*110a0*/  @!P2 STG.E.U8 desc[UR52][R4.64+0x171], R83 ;  /* 0x000171530400a986 */ /* 0x0001e2000c101134 */
[----:B------:R-:W-:Y:S05]  /*110b0*/  @P5 BRA `(.L_x_415) ;  /* 0x00000000000c5947 */ /* 0x000fea0003800000 */
[----:B------:R-:W1:Y:S02]  /*110c0*/  LDG.E.U8 R16, desc[UR52][R10.64+0x178] ;  /* 0x000178340a107981 */ /* 0x000e64000c1e1100 */
[----:B-1----:R-:W-:-:S05]  /*110d0*/  PRMT R13, R16, 0x8880, RZ ;  /* 0x00008880100d7816 */ /* 0x002fca00000000ff */
[----:B------:R-:W-:-:S07]  /*110e0*/  IMAD R6, R13, R18, RZ ;  /* 0x000000120d067224 */ /* 0x000fce00078e02ff */
.L_x_415:
[----:B------:R-:W-:Y:S05]  /*110f0*/  BSYNC B1 ;  /* 0x0000000000017941 */ /* 0x000fea0003800000 */
.L_x_414:
[----:B-1----:R-:W-:Y:S01]  /*11100*/  @!P5 IMAD R13, R84, R17, R6 ;  /* 0x00000011540dd224 */ /* 0x002fe200078e0206 */
[----:B------:R-:W-:Y:S04]  /*11110*/  BSSY B1, `(.L_x_416) ;  /* 0x0000006000017945 */ /* 0x000fe80003800000 */
[----:B------:R1:W-:Y:S01]  /*11120*/  @!P5 STG.E.U8 desc[UR52][R2.64+0x178], R13 ;  /* 0x0001780d0200d986 */ /* 0x0003e2000c101134 */
[----:B------:R-:W-:Y:S05]  /*11130*/  @P4 BRA `(.L_x_417) ;  /* 0x00000000000c4947 */ /* 0x000fea0003800000 */
[----:B------:R-:W1:Y:S02]  /*11140*/  LDG.E.U8 R16, desc[UR52][R10.64+0x179] ;  /* 0x000179340a107981 */ /* 0x000e64000c1e1100 */
[----:B-1----:R-:W-:-:S05]  /*11150*/  PRMT R13, R16, 0x8880, RZ ;  /* 0x00008880100d7816 */ /* 0x002fca00000000ff */
[----:B------:R-:W-:-:S07]  /*11160*/  IMAD R6, R13, R18, RZ ;  /* 0x000000120d067224 */ /* 0x000fce00078e02ff */
.L_x_417:
[----:B------:R-:W-:Y:S05]  /*11170*/  BSYNC B1 ;  /* 0x0000000000017941 */ /* 0x000fea0003800000 */
.L_x_416:
        /* <DEDUP_REMOVED lines=13> */
.L_x_419:
[----:B------:R-:W-:Y:S05]  /*11250*/  BSYNC B1 ;  /* 0x0000000000017941 */ /* 0x000fea0003800000 */
.L_x_418:
[----:B-1----:R-:W-:Y:S01]  /*11260*/  @!P1 IMAD R13, R86, R17, R6 ;  /* 0x00000011560d9224 */ /* 0x002fe200078e0206 */
[----:B------:R-:W-:Y:S04]  /*11270*/  BSSY B1, `(.L_x_420) ;  /* 0x0000006000017945 */ /* 0x000fe80003800000 */
[----:B------:R1:W-:Y:S01]  /*11280*/  @!P1 STG.E.U8 desc[UR52][R4.64+0x178], R13 ;  /* 0x0001780d04009986 */ /* 0x0003e2000c101134 */
[----:B------:R-:W-:Y:S05]  /*11290*/  @P0 BRA `(.L_x_421) ;  /* 0x00000000000c0947 */ /* 0x000fea0003800000 */
[----:B------:R-:W1:Y:S02]  /*112a0*/  LDG.E.U8 R16, desc[UR52][R8.64+0x179] ;  /* 0x0001793408107981 */ /* 0x000e64000c1e1100 */
[----:B-1----:R-:W-:-:S05]  /*112b0*/  PRMT R13, R16, 0x8880, RZ ;  /* 0x00008880100d7816 */ /* 0x002fca00000000ff */
[----:B------:R-:W-:-:S07]  /*112c0*/  IMAD R6, R13, R18, RZ ;  /* 0x000000120d067224 */ /* 0x000fce00078e02ff */
.L_x_421:
[----:B------:R-:W-:Y:S05]  /*112d0*/  BSYNC B1 ;  /* 0x0000000000017941 */ /* 0x000fea0003800000 */
.L_x_420:
[----:B------:R-:W-:Y:S01]  /*112e0*/  @!P0 IMAD R87, R87, R17, R6 ;  /* 0x0000001157578224 */ /* 0x000fe200078e0206 */
[----:B------:R-:W-:Y:S04]  /*112f0*/  BSSY B1, `(.L_x_422) ;  /* 0x0000006000017945 */ /* 0x000fe80003800000 */
[----:B------:R0:W-:Y:S01]  /*11300*/  @!P0 STG.E.U8 desc[UR52][R4.64+0x179], R87 ;  /* 0x0001795704008986 */ /* 0x0001e2000c101134 */
[----:B------:R-:W-:Y:S05]  /*11310*/  @P5 BRA `(.L_x_423) ;  /* 0x00000000000c5947 */ /* 0x000fea0003800000 */
[----:B------:R-:W1:Y:S02]  /*11320*/  LDG.E.U8 R16, desc[UR52][R10.64+0x180] ;  /* 0x000180340a107981 */ /* 0x000e64000c1e1100 */
[----:B-1----:R-:W-:-:S05]  /*11330*/  PRMT R13, R16, 0x8880, RZ ;  /* 0x00008880100d7816 */ /* 0x002fca00000000ff */
[----:B------:R-:W-:-:S07]  /*11340*/  IMAD R6, R13, R18, RZ ;  /* 0x000000120d067224 */ /* 0x000fce00078e02ff */
.L_x_423:
[----:B------:R-:W-:Y:S05]  /*11350*/  BSYNC B1 ;  /* 0x0000000000017941 */ /* 0x000fea0003800000 */
.L_x_422:
[----:B-1----:R-:W-:Y:S01]  /*11360*/  @!P5 IMAD R13, R88, R17, R6 ;  /* 0x00000011580dd224 */ /* 0x002fe200078e0206 */
[----:B------:R-:W-:Y:S04]  /*11370*/  BSSY B1, `(.L_x_424) ;  /* 0x0000006000017945 */ /* 0x000fe80003800000 */
[----:B------:R1:W-:Y:S01]  /*11380*/  @!P5 STG.E.U8 desc[UR52][R2.64+0x180], R13 ;  /* 0x0001800d0200d986 */ /* 0x0003e2000c101134 */
[----:B------:R-:W-:Y:S05]  /*11390*/  @P4 BRA `(.L_x_425) ;  /* 0x00000000000c4947 */ /* 0x000fea0003800000 */
[----:B------:R-:W1:Y:S02]  /*113a0*/  LDG.E.U8 R16, desc[UR52][R10.64+0x181] ;  /* 0x000181340a107981 */ /* 0x000e64000c1e1100 */
[----:B-1----:R-:W-:-:S05]  /*113b0*/  PRMT R13, R16, 0x8880, RZ ;  /* 0x00008880100d7816 */ /* 0x002fca00000000ff */
[----:B------:R-:W-:-:S07]  /*113c0*/  IMAD R6, R13, R18, RZ ;  /* 0x000000120d067224 */ /* 0x000fce00078e02ff */
.L_x_425:
[----:B------:R-:W-:Y:S05]  /*113d0*/  BSYNC B1 ;  /* 0x0000000000017941 */ /* 0x000fea0003800000 */
.L_x_424:
        /* <DEDUP_REMOVED lines=13> */
.L_x_427:
[----:B------:R-:W-:Y:S05]  /*114b0*/  BSYNC B1 ;  /* 0x0000000000017941 */ /* 0x000fea0003800000 */
.L_x_426:
[----:B-1----:R-:W-:Y:S01]  /*114c0*/  @!P3 IMAD R13, R90, R17, R6 ;  /* 0x000000115a0db224 */ /* 0x002fe200078e0206 */
[----:B------:R-:W-:Y:S04]  /*114d0*/  BSSY B1, `(.L_x_428) ;  /* 0x0000006000017945 */ /* 0x000fe80003800000 */
[----:B------:R1:W-:Y:S01]  /*114e0*/  @!P3 STG.E.U8 desc[UR52][R4.64+0x180], R13 ;  /* 0x0001800d0400b986 */ /* 0x0003e2000c101134 */
[----:B------:R-:W-:Y:S05]  /*114f0*/  @P2 BRA `(.L_x_429) ;  /* 0x00000000000c2947 */ /* 0x000fea0003800000 */
[----:B------:R-:W1:Y:S02]  /*11500*/  LDG.E.U8 R16, desc[UR52][R8.64+0x181] ;  /* 0x0001813408107981 */ /* 0x000e64000c1e1100 */
[----:B-1----:R-:W-:-:S05]  /*11510*/  PRMT R13, R16, 0x8880, RZ ;  /* 0x00008880100d7816 */ /* 0x002fca00000000ff */
[----:B------:R-:W-:-:S07]  /*11520*/  IMAD R6, R13, R18, RZ ;  /* 0x000000120d067224 */ /* 0x000fce00078e02ff */
.L_x_429:
[----:B------:R-:W-:Y:S05]  /*11530*/  BSYNC B1 ;  /* 0x0000000000017941 */ /* 0x000fea0003800000 */
.L_x_428:
[----:B------:R-:W-:Y:S01]  /*11540*/  @!P2 IMAD R91, R91, R17, R6 ;  /* 0x000000115b5ba224 */ /* 0x000fe200078e0206 */
[----:B------:R-:W-:Y:S04]  /*11550*/  BSSY B1, `(.L_x_430) ;  /* 0x0000006000017945 */ /* 0x000fe80003800000 */
[----:B------:R0:W-:Y:S01]  /*11560*/  @!P2 STG.E.U8 desc[UR52][R4.64+0x181], R91 ;  /* 0x0001815b0400a986 */ /* 0x0001e2000c101134 */
[----:B------:R-:W-:Y:S05]  /*11570*/  @P5 BRA `(.L_x_431) ;  /* 0x00000000000c5947 */ /* 0x000fea0003800000 */
[----:B------:R-:W1:Y:S02]  /*11580*/  LDG.E.U8 R16, desc[UR52][R10.64+0x188] ;  /* 0x000188340a107981 */ /* 0x000e64000c1e1100 */
[----:B-1----:R-:W-:-:S05]  /*11590*/  PRMT R13, R16, 0x8880, RZ ;  /* 0x00008880100d7816 */ /* 0x002fca00000000ff */
[----:B------:R-:W-:-:S07]  /*115a0*/  IMAD R6, R13, R18, RZ ;  /* 0x000000120d067224 */ /* 0x000fce00078e02ff */
.L_x_431:
[----:B------:R-:W-:Y:S05]  /*115b0*/  BSYNC B1 ;  /* 0x0000000000017941 */ /* 0x000fea0003800000 */
.L_x_430:
[----:B-1----:R-:W-:Y:S01]  /*115c0*/  @!P5 IMAD R13, R92, R17, R6 ;  /* 0x000000115c0dd224 */ /* 0x002fe200078e0206 */
[----:B------:R-:W-:Y:S04]  /*115d0*/  BSSY B1, `(.L_x_432) ;  /* 0x0000006000017945 */ /* 0x000fe80003800000 */
[----:B------:R1:W-:Y:S01]  /*115e0*/  @!P5 STG.E.U8 desc[UR52][R2.64+0x188], R13 ;  /* 0x0001880d0200d986 */ /* 0x0003e2000c101134 */
[----:B------:R-:W-:Y:S05]  /*115f0*/  @P4 BRA `(.L_x_433) ;  /* 0x00000000000c4947 */ /* 0x000fea0003800000 */
[----:B------:R-:W1:Y:S02]  /*11600*/  LDG.E.U8 R16, desc[UR52][R10.64+0x189] ;  /* 0x000189340a107981 */ /* 0x000e64000c1e1100 */
[----:B-1----:R-:W-:-:S05]  /*11610*/  PRMT R13, R16, 0x8880, RZ ;  /* 0x00008880100d7816 */ /* 0x002fca00000000ff */
[----:B------:R-:W-:-:S07]  /*11620*/  IMAD R6, R13, R18, RZ ;  /* 0x000000120d067224 */ /* 0x000fce00078e02ff */
.L_x_433:
[----:B------:R-:W-:Y:S05]  /*11630*/  BSYNC B1 ;  /* 0x0000000000017941 */ /* 0x000fea0003800000 */
.L_x_432:
        /* <DEDUP_REMOVED lines=13> */
.L_x_435:
[----:B------:R-:W-:Y:S05]  /*11710*/  BSYNC B1 ;  /* 0x0000000000017941 */ /* 0x000fea0003800000 */
.L_x_434:
[----:B-1----:R-:W-:Y:S01]  /*11720*/  @!P1 IMAD R13, R94, R17, R6 ;  /* 0x000000115e0d9224 */ /* 0x002fe200078e0206 */
[----:B------:R-:W-:Y:S04]  /*11730*/  BSSY B1, `(.L_x_436) ;  /* 0x0000006000017945 */ /* 0x000fe80003800000 */
[----:B------:R1:W-:Y:S01]  /*11740*/  @!P1 STG.E.U8 desc[UR52][R4.64+0x188], R13 ;  /* 0x0001880d04009986 */ /* 0x0003e2000c101134 */
[----:B------:R-:W-:Y:S05]  /*11750*/  @P0 BRA `(.L_x_437) ;  /* 0x00000000000c0947 */ /* 0x000fea0003800000 */
[----:B------:R-:W1:Y:S02]  /*11760*/  LDG.E.U8 R16, desc[UR52][R8.64+0x189] ;  /* 0x0001893408107981 */ /* 0x000e64000c1e1100 */
[----:B-1----:R-:W-:-:S05]  /*11770*/  PRMT R13, R16, 0x8880, RZ ;  /* 0x00008880100d7816 */ /* 0x002fca00000000ff */
[----:B------:R-:W-:-:S07]  /*11780*/  IMAD R6, R13, R18, RZ ;  /* 0x000000120d067224 */ /* 0x000fce00078e02ff */
.L_x_437:
[----:B------:R-:W-:Y:S05]  /*11790*/  BSYNC B1 ;  /* 0x0000000000017941 */ /* 0x000fea0003800000 */
.L_x_436:
[----:B------:R-:W-:Y:S01]  /*117a0*/  @!P0 IMAD R95, R95, R17, R6 ;  /* 0x000000115f5f8224 */ /* 0x000fe200078e0206 */
[----:B------:R-:W-:Y:S04]  /*117b0*/  BSSY B1, `(.L_x_438) ;  /* 0x0000006000017945 */ /* 0x000fe80003800000 */
[----:B------:R0:W-:Y:S01]  /*117c0*/  @!P0 STG.E.U8 desc[UR52][R4.64+0x189], R95 ;  /* 0x0001895f04008986 */ /* 0x0001e2000c101134 */
[----:B------:R-:W-:Y:S05]  /*117d0*/  @P5 BRA `(.L_x_439) ;  /* 0x00000000000c5947 */ /* 0x000fea0003800000 */
[----:B------:R-:W1:Y:S02]  /*117e0*/  LDG.E.U8 R16, desc[UR52][R10.64+0x190] ;  /* 0x000190340a107981 */ /* 0x000e64000c1e1100 */
[----:B-1----:R-:W-:-:S05]  /*117f0*/  PRMT R13, R16, 0x8880, RZ ;  /* 0x00008880100d7816 */ /* 0x002fca00000000ff */
[----:B------:R-:W-:-:S07]  /*11800*/  IMAD R6, R13, R18, RZ ;  /* 0x000000120d067224 */ /* 0x000fce00078e02ff */
.L_x_439:
[----:B------:R-:W-:Y:S05]  /*11810*/  BSYNC B1 ;  /* 0x0000000000017941 */ /* 0x000fea0003800000 */
.L_x_438:
[----:B-1----:R-:W-:Y:S01]  /*11820*/  @!P5 IMAD R13, R96, R17, R6 ;  /* 0x00000011600dd224 */ /* 0x002fe200078e0206 */
[----:B------:R-:W-:Y:S04]  /*11830*/  BSSY B1, `(.L_x_440) ;  /* 0x0000006000017945 */ /* 0x000fe80003800000 */
[----:B------:R1:W-:Y:S01]  /*11840*/  @!P5 STG.E.U8 desc[UR52][R2.64+0x190], R13 ;  /* 0x0001900d0200d986 */ /* 0x0003e2000c101134 */
[----:B------:R-:W-:Y:S05]  /*11850*/  @P4 BRA `(.L_x_441) ;  /* 0x00000000000c4947 */ /* 0x000fea0003800000 */
[----:B------:R-:W1:Y:S02]  /*11860*/  LDG.E.U8 R16, desc[UR52][R10.64+0x191] ;  /* 0x000191340a107981 */ /* 0x000e64000c1e1100 */
[----:B-1----:R-:W-:-:S05]  /*11870*/  PRMT R13, R16, 0x8880, RZ ;  /* 0x00008880100d7816 */ /* 0x002fca00000000ff */
[----:B------:R-:W-:-:S07]  /*11880*/  IMAD R6, R13, R18, RZ ;  /* 0x000000120d067224 */ /* 0x000fce00078e02ff */
.L_x_441:
[----:B------:R-:W-:Y:S05]  /*11890*/  BSYNC B1 ;  /* 0x0000000000017941 */ /* 0x000fea0003800000 */
.L_x_440:
        /* <DEDUP_REMOVED lines=13> */
.L_x_443:
[----:B------:R-:W-:Y:S05]  /*11970*/  BSYNC B1 ;  /* 0x0000000000017941 */ /* 0x000fea0003800000 */
.L_x_442:
[----:B-1----:R-:W-:Y:S01]  /*11980*/  @!P3 IMAD R13, R98, R17, R6 ;  /* 0x00000011620db224 */ /* 0x002fe200078e0206 */
[----:B------:R-:W-:Y:S04]  /*11990*/  BSSY B1, `(.L_x_444) ;  /* 0x0000006000017945 */ /* 0x000fe80003800000 */
[----:B------:R1:W-:Y:S01]  /*119a0*/  @!P3 STG.E.U8 desc[UR52][R4.64+0x190], R13 ;  /* 0x0001900d0400b986 */ /* 0x0003e2000c101134 */
[----:B------:R-:W-:Y:S05]  /*119b0*/  @P2 BRA `(.L_x_445) ;  /* 0x00000000000c2947 */ /* 0x000fea0003800000 */
[----:B------:R-:W1:Y:S02]  /*119c0*/  LDG.E.U8 R16, desc[UR52][R8.64+0x191] ;  /* 0x0001913408107981 */ /* 0x000e64000c1e1100 */
[----:B-1----:R-:W-:-:S05]  /*119d0*/  PRMT R13, R16, 0x8880, RZ ;  /* 0x00008880100d7816 */ /* 0x002fca00000000ff */
[----:B------:R-:W-:-:S07]  /*119e0*/  IMAD R6, R13, R18, RZ ;  /* 0x000000120d067224 */ /* 0x000fce00078e02ff */
.L_x_445:
[----:B------:R-:W-:Y:S05]  /*119f0*/  BSYNC B1 ;  /* 0x0000000000017941 */ /* 0x000fea0003800000 */
.L_x_444:
[----:B------:R-:W-:Y:S01]  /*11a00*/  @!P2 IMAD R99, R99, R17, R6 ;  /* 0x000000116363a224 */ /* 0x000fe200078e0206 */
[----:B------:R-:W-:Y:S04]  /*11a10*/  BSSY B1, `(.L_x_446) ;  /* 0x0000006000017945 */ /* 0x000fe80003800000 */
[----:B------:R0:W-:Y:S01]  /*11a20*/  @!P2 STG.E.U8 desc[UR52][R4.64+0x191], R99 ;  /* 0x000191630400a986 */ /* 0x0001e2000c101134 */
[----:B------:R-:W-:Y:S05]  /*11a30*/  @P5 BRA `(.L_x_447) ;  /* 0x00000000000c5947 */ /* 0x000fea0003800000 */
[----:B------:R-:W1:Y:S02]  /*11a40*/  LDG.E.U8 R16, desc[UR52][R10.64+0x198] ;  /* 0x000198340a107981 */ /* 0x000e64000c1e1100 */
[----:B-1----:R-:W-:-:S05]  /*11a50*/  PRMT R13, R16, 0x8880, RZ ;  /* 0x00008880100d7816 */ /* 0x002fca00000000ff */
[----:B------:R-:W-:-:S07]  /*11a60*/  IMAD R6, R13, R18, RZ ;  /* 0x000000120d067224 */ /* 0x000fce00078e02ff */
.L_x_447:
[----:B------:R-:W-:Y:S05]  /*11a70*/  BSYNC B1 ;  /* 0x0000000000017941 */ /* 0x000fea0003800000 */
.L_x_446:
[----:B-1----:R-:W-:Y:S01]  /*11a80*/  @!P5 IMAD R13, R100, R17, R6 ;  /* 0x00000011640dd224 */ /* 0x002fe200078e0206 */
[----:B------:R-:W-:Y:S04]  /*11a90*/  BSSY B1, `(.L_x_448) ;  /* 0x0000006000017945 */ /* 0x000fe80003800000 */
[----:B------:R1:W-:Y:S01]  /*11aa0*/  @!P5 STG.E.U8 desc[UR52][R2.64+0x198], R13 ;  /* 0x0001980d0200d986 */ /* 0x0003e2000c101134 */
[----:B------:R-:W-:Y:S05]  /*11ab0*/  @P4 BRA `(.L_x_449) ;  /* 0x00000000000c4947 */ /* 0x000fea0003800000 */
[----:B------:R-:W1:Y:S02]  /*11ac0*/  LDG.E.U8 R16, desc[UR52][R10.64+0x199] ;  /* 0x000199340a107981 */ /* 0x000e64000c1e1100 */
[----:B-1----:R-:W-:-:S05]  /*11ad0*/  PRMT R13, R16, 0x8880, RZ ;  /* 0x00008880100d7816 */ /* 0x002fca00000000ff */
[----:B------:R-:W-:-:S07]  /*11ae0*/  IMAD R6, R13, R18, RZ ;  /* 0x000000120d067224 */ /* 0x000fce00078e02ff */
.L_x_449:
[----:B------:R-:W-:Y:S05]  /*11af0*/  BSYNC B1 ;  /* 0x0000000000017941 */ /* 0x000fea0003800000 */
.L_x_448:
        /* <DEDUP_REMOVED lines=13> */
.L_x_451:
[----:B------:R-:W-:Y:S05]  /*11bd0*/  BSYNC B1 ;  /* 0x0000000000017941 */ /* 0x000fea0003800000 */
.L_x_450:
[----:B-1----:R-:W-:Y:S01]  /*11be0*/  @!P1 IMAD R13, R102, R17, R6 ;  /* 0x00000011660d9224 */ /* 0x002fe200078e0206 */
[----:B------:R-:W-:Y:S04]  /*11bf0*/  BSSY B1, `(.L_x_452) ;  /* 0x0000006000017945 */ /* 0x000fe80003800000 */
[----:B------:R1:W-:Y:S01]  /*11c00*/  @!P1 STG.E.U8 desc[UR52][R4.64+0x198], R13 ;  /* 0x0001980d04009986 */ /* 0x0003e2000c101134 */
[----:B------:R-:W-:Y:S05]  /*11c10*/  @P0 BRA `(.L_x_453) ;  /* 0x00000000000c0947 */ /* 0x000fea0003800000 */
[----:B------:R-:W1:Y:S02]  /*11c20*/  LDG.E.U8 R16, desc[UR52][R8.64+0x199] ;  /* 0x0001993408107981 */ /* 0x000e64000c1e1100 */
[----:B-1----:R-:W-:-:S05]  /*11c30*/  PRMT R13, R16, 0x8880, RZ ;  /* 0x00008880100d7816 */ /* 0x002fca00000000ff */
[----:B------:R-:W-:-:S07]  /*11c40*/  IMAD R6, R13, R18, RZ ;  /* 0x000000120d067224 */ /* 0x000fce00078e02ff */
.L_x_453:
[----:B------:R-:W-:Y:S05]  /*11c50*/  BSYNC B1 ;  /* 0x0000000000017941 */ /* 0x000fea0003800000 */
.L_x_452:
[----:B------:R-:W-:Y:S01]  /*11c60*/  @!P0 IMAD R103, R103, R17, R6 ;  /* 0x0000001167678224 */ /* 0x000fe200078e0206 */
[----:B------:R-:W-:Y:S04]  /*11c70*/  BSSY B1, `(.L_x_454) ;  /* 0x0000006000017945 */ /* 0x000fe80003800000 */
[----:B------:R0:W-:Y:S01]  /*11c80*/  @!P0 STG.E.U8 desc[UR52][R4.64+0x199], R103 ;  /* 0x0001996704008986 */ /* 0x0001e2000c101134 */
[----:B------:R-:W-:Y:S05]  /*11c90*/  @P5 BRA `(.L_x_455) ;  /* 0x00000000000c5947 */ /* 0x000fea0003800000 */
[----:B------:R-:W1:Y:S02]  /*11ca0*/  LDG.E.U8 R16, desc[UR52][R10.64+0x1a0] ;  /* 0x0001a0340a107981 */ /* 0x000e64000c1e1100 */
[----:B-1----:R-:W-:-:S05]  /*11cb0*/  PRMT R13, R16, 0x8880, RZ ;  /* 0x00008880100d7816 */ /* 0x002fca00000000ff */
[----:B------:R-:W-:-:S07]  /*11cc0*/  IMAD R6, R13, R18, RZ ;  /* 0x000000120d067224 */ /* 0x000fce00078e02ff */
.L_x_455:
[----:B------:R-:W-:Y:S05]  /*11cd0*/  BSYNC B1 ;  /* 0x0000000000017941 */ /* 0x000fea0003800000 */
.L_x_454:
[----:B-1----:R-:W-:Y:S01]  /*11ce0*/  @!P5 IMAD R13, R104, R17, R6 ;  /* 0x00000011680dd224 */ /* 0x002fe200078e0206 */
[----:B------:R-:W-:Y:S04]  /*11cf0*/  BSSY B1, `(.L_x_456) ;  /* 0x0000006000017945 */ /* 0x000fe80003800000 */
[----:B------:R1:W-:Y:S01]  /*11d00*/  @!P5 STG.E.U8 desc[UR52][R2.64+0x1a0], R13 ;  /* 0x0001a00d0200d986 */ /* 0x0003e2000c101134 */
[----:B------:R-:W-:Y:S05]  /*11d10*/  @P4 BRA `(.L_x_457) ;  /* 0x00000000000c4947 */ /* 0x000fea0003800000 */
[----:B------:R-:W1:Y:S02]  /*11d20*/  LDG.E.U8 R16, desc[UR52][R10.64+0x1a1] ;  /* 0x0001a1340a107981 */ /* 0x000e64000c1e1100 */
[----:B-1----:R-:W-:-:S05]  /*11d30*/  PRMT R13, R16, 0x8880, RZ ;  /* 0x00008880100d7816 */ /* 0x002fca00000000ff */
[----:B------:R-:W-:-:S07]  /*11d40*/  IMAD R6, R13, R18, RZ ;  /* 0x000000120d067224 */ /* 0x000fce00078e02ff */
.L_x_457:
[----:B------:R-:W-:Y:S05]  /*11d50*/  BSYNC B1 ;  /* 0x0000000000017941 */ /* 0x000fea0003800000 */
.L_x_456:
        /* <DEDUP_REMOVED lines=13> */
.L_x_459:
[----:B------:R-:W-:Y:S05]  /*11e30*/  BSYNC B1 ;  /* 0x0000000000017941 */ /* 0x000fea0003800000 */
.L_x_458:
[----:B-1----:R-:W-:Y:S01]  /*11e40*/  @!P3 IMAD R13, R106, R17, R6 ;  /* 0x000000116a0db224 */ /* 0x002fe200078e0206 */
[----:B------:R-:W-:Y:S04]  /*11e50*/  BSSY B1, `(.L_x_460) ;  /* 0x0000006000017945 */ /* 0x000fe80003800000 */
[----:B------:R1:W-:Y:S01]  /*11e60*/  @!P3 STG.E.U8 desc[UR52][R4.64+0x1a0], R13 ;  /* 0x0001a00d0400b986 */ /* 0x0003e2000c101134 */
[----:B------:R-:W-:Y:S05]  /*11e70*/  @P2 BRA `(.L_x_461) ;  /* 0x00000000000c2947 */ /* 0x000fea0003800000 */
[----:B------:R-:W1:Y:S02]  /*11e80*/  LDG.E.U8 R16, desc[UR52][R8.64+0x1a1] ;  /* 0x0001a13408107981 */ /* 0x000e64000c1e1100 */
[----:B-1----:R-:W-:-:S05]  /*11e90*/  PRMT R13, R16, 0x8880, RZ ;  /* 0x00008880100d7816 */ /* 0x002fca00000000ff */
[----:B------:R-:W-:-:S07]  /*11ea0*/  IMAD R6, R13, R18, RZ ;  /* 0x000000120d067224 */ /* 0x000fce00078e02ff */
.L_x_461:
[----:B------:R-:W-:Y:S05]  /*11eb0*/  BSYNC B1 ;  /* 0x0000000000017941 */ /* 0x000fea0003800000 */
.L_x_460:
[----:B------:R-:W-:Y:S01]  /*11ec0*/  @!P2 IMAD R107, R107, R17, R6 ;  /* 0x000000116b6ba224 */ /* 0x000fe200078e0206 */
[----:B------:R-:W-:Y:S04]  /*11ed0*/  BSSY B1, `(.L_x_462) ;  /* 0x0000006000017945 */ /* 0x000fe80003800000 */
[----:B------:R0:W-:Y:S01]  /*11ee0*/  @!P2 STG.E.U8 desc[UR52][R4.64+0x1a1], R107 ;  /* 0x0001a16b0400a986 */ /* 0x0001e2000c101134 */
[----:B------:R-:W-:Y:S05]  /*11ef0*/  @P5 BRA `(.L_x_463) ;  /* 0x00000000000c5947 */ /* 0x000fea0003800000 */
[----:B------:R-:W1:Y:S02]  /*11f00*/  LDG.E.U8 R16, desc[UR52][R10.64+0x1a8] ;  /* 0x0001a8340a107981 */ /* 0x000e64000c1e1100 */
[----:B-1----:R-:W-:-:S05]  /*11f10*/  PRMT R13, R16, 0x8880, RZ ;  /* 0x00008880100d7816 */ /* 0x002fca00000000ff */
[----:B------:R-:W-:-:S07]  /*11f20*/  IMAD R6, R13, R18, RZ ;  /* 0x000000120d067224 */ /* 0x000fce00078e02ff */
.L_x_463:
[----:B------:R-:W-:Y:S05]  /*11f30*/  BSYNC B1 ;  /* 0x0000000000017941 */ /* 0x000fea0003800000 */
.L_x_462:
[----:B-1----:R-:W-:Y:S01]  /*11f40*/  @!P5 IMAD R13, R108, R17, R6 ;  /* 0x000000116c0dd224 */ /* 0x002fe200078e0206 */
[----:B------:R-:W-:Y:S04]  /*11f50*/  BSSY B1, `(.L_x_464) ;  /* 0x0000006000017945 */ /* 0x000fe80003800000 */
[----:B------:R1:W-:Y:S01]  /*11f60*/  @!P5 STG.E.U8 desc[UR52][R2.64+0x1a8], R13 ;  /* 0x0001a80d0200d986 */ /* 0x0003e2000c101134 */
[----:B------:R-:W-:Y:S05]  /*11f70*/  @P4 BRA `(.L_x_465) ;  /* 0x00000000000c4947 */ /* 0x000fea0003800000 */
[----:B------:R-:W1:Y:S02]  /*11f80*/  LDG.E.U8 R16, desc[UR52][R10.64+0x1a9] ;  /* 0x0001a9340a107981 */ /* 0x000e64000c1e1100 */
[----:B-1----:R-:W-:-:S05]  /*11f90*/  PRMT R13, R16, 0x8880, RZ ;  /* 0x00008880100d7816 */ /* 0x002fca00000000ff */
[----:B------:R-:W-:-:S07]  /*11fa0*/  IMAD R6, R13, R18, RZ ;  /* 0x000000120d067224 */ /* 0x000fce00078e02ff */
.L_x_465:
[----:B------:R-:W-:Y:S05]  /*11fb0*/  BSYNC B1 ;  /* 0x0000000000017941 */ /* 0x000fea0003800000 */
.L_x_464:
        /* <DEDUP_REMOVED lines=13> */
.L_x_467:
[----:B------:R-:W-:Y:S05]  /*12090*/  BSYNC B1 ;  /* 0x0000000000017941 */ /* 0x000fea0003800000 */
.L_x_466:
[----:B-1----:R-:W-:Y:S01]  /*120a0*/  @!P1 IMAD R13, R110, R17, R6 ;  /* 0x000000116e0d9224 */ /* 0x002fe200078e0206 */
[----:B------:R-:W-:Y:S04]  /*120b0*/  BSSY B1, `(.L_x_468) ;  /* 0x0000006000017945 */ /* 0x000fe80003800000 */
[----:B------:R1:W-:Y:S01]  /*120c0*/  @!P1 STG.E.U8 desc[UR52][R4.64+0x1a8], R13 ;  /* 0x0001a80d04009986 */ /* 0x0003e2000c101134 */
[----:B------:R-:W-:Y:S05]  /*120d0*/  @P0 BRA `(.L_x_469) ;  /* 0x00000000000c0947 */ /* 0x000fea0003800000 */
[----:B------:R-:W1:Y:S02]  /*120e0*/  LDG.E.U8 R16, desc[UR52][R8.64+0x1a9] ;  /* 0x0001a93408107981 */ /* 0x000e64000c1e1100 */
[----:B-1----:R-:W-:-:S05]  /*120f0*/  PRMT R13, R16, 0x8880, RZ ;  /* 0x00008880100d7816 */ /* 0x002fca00000000ff */
[----:B------:R-:W-:-:S07]  /*12100*/  IMAD R6, R13, R18, RZ ;  /* 0x000000120d067224 */ /* 0x000fce00078e02ff */
.L_x_469:
[----:B------:R-:W-:Y:S05]  /*12110*/  BSYNC B1 ;  /* 0x0000000000017941 */ /* 0x000fea0003800000 */
.L_x_468:
[----:B------:R-:W-:Y:S01]  /*12120*/  @!P0 IMAD R111, R111, R17, R6 ;  /* 0x000000116f6f8224 */ /* 0x000fe200078e0206 */
[----:B------:R-:W-:Y:S04]  /*12130*/  BSSY B1, `(.L_x_470) ;  /* 0x0000006000017945 */ /* 0x000fe80003800000 */
[----:B------:R0:W-:Y:S01]  /*12140*/  @!P0 STG.E.U8 desc[UR52][R4.64+0x1a9], R111 ;  /* 0x0001a96f04008986 */ /* 0x0001e2000c101134 */
[----:B------:R-:W-:Y:S05]  /*12150*/  @P5 BRA `(.L_x_471) ;  /* 0x00000000000c5947 */ /* 0x000fea0003800000 */
[----:B------:R-:W1:Y:S02]  /*12160*/  LDG.E.U8 R16, desc[UR52][R10.64+0x1b0] ;  /* 0x0001b0340a107981 */ /* 0x000e64000c1e1100 */
[----:B-1----:R-:W-:-:S05]  /*12170*/  PRMT R13, R16, 0x8880, RZ ;  /* 0x00008880100d7816 */ /* 0x002fca00000000ff */
[----:B------:R-:W-:-:S07]  /*12180*/  IMAD R6, R13, R18, RZ ;  /* 0x000000120d067224 */ /* 0x000fce00078e02ff */
.L_x_471:
[----:B------:R-:W-:Y:S05]  /*12190*/  BSYNC B1 ;  /* 0x0000000000017941 */ /* 0x000fea0003800000 */
.L_x_470:
[----:B-1----:R-:W-:Y:S01]  /*121a0*/  @!P5 IMAD R13, R112, R17, R6 ;  /* 0x00000011700dd224 */ /* 0x002fe200078e0206 */
[----:B------:R-:W-:Y:S04]  /*121b0*/  BSSY B1, `(.L_x_472) ;  /* 0x0000006000017945 */ /* 0x000fe80003800000 */
[----:B------:R1:W-:Y:S01]  /*121c0*/  @!P5 STG.E.U8 desc[UR52][R2.64+0x1b0], R13 ;  /* 0x0001b00d0200d986 */ /* 0x0003e2000c101134 */
[----:B------:R-:W-:Y:S05]  /*121d0*/  @P4 BRA `(.L_x_473) ;  /* 0x00000000000c4947 */ /* 0x000fea0003800000 */
[----:B------:R-:W1:Y:S02]  /*121e0*/  LDG.E.U8 R16, desc[UR52][R10.64+0x1b1] ;  /* 0x0001b1340a107981 */ /* 0x000e64000c1e1100 */
[----:B-1----:R-:W-:-:S05]  /*121f0*/  PRMT R13, R16, 0x8880, RZ ;  /* 0x00008880100d7816 */ /* 0x002fca00000000ff */
[----:B------:R-:W-:-:S07]  /*12200*/  IMAD R6, R13, R18, RZ ;  /* 0x000000120d067224 */ /* 0x000fce00078e02ff */
.L_x_473:
[----:B------:R-:W-:Y:S05]  /*12210*/  BSYNC B1 ;  /* 0x0000000000017941 */ /* 0x000fea0003800000 */
.L_x_472:
        /* <DEDUP_REMOVED lines=13> */
.L_x_475:
[----:B------:R-:W-:Y:S05]  /*122f0*/  BSYNC B1 ;  /* 0x0000000000017941 */ /* 0x000fea0003800000 */
.L_x_474:
[----:B-1----:R-:W-:Y:S01]  /*12300*/  @!P3 IMAD R13, R114, R17, R6 ;  /* 0x00000011720db224 */ /* 0x002fe200078e0206 */
[----:B------:R-:W-:Y:S04]  /*12310*/  BSSY B1, `(.L_x_476) ;  /* 0x0000006000017945 */ /* 0x000fe80003800000 */
[----:B------:R1:W-:Y:S01]  /*12320*/  @!P3 STG.E.U8 desc[UR52][R4.64+0x1b0], R13 ;  /* 0x0001b00d0400b986 */ /* 0x0003e2000c101134 */
[----:B------:R-:W-:Y:S05]  /*12330*/  @P2 BRA `(.L_x_477) ;  /* 0x00000000000c2947 */ /* 0x000fea0003800000 */
[----:B------:R-:W1:Y:S02]  /*12340*/  LDG.E.U8 R16, desc[UR52][R8.64+0x1b1] ;  /* 0x0001b13408107981 */ /* 0x000e64000c1e1100 */
[----:B-1----:R-:W-:-:S05]  /*12350*/  PRMT R13, R16, 0x8880, RZ ;  /* 0x00008880100d7816 */ /* 0x002fca00000000ff */
[----:B------:R-:W-:-:S07]  /*12360*/  IMAD R6, R13, R18, RZ ;  /* 0x000000120d067224 */ /* 0x000fce00078e02ff */
.L_x_477:
[----:B------:R-:W-:Y:S05]  /*12370*/  BSYNC B1 ;  /* 0x0000000000017941 */ /* 0x000fea0003800000 */
.L_x_476:
[----:B------:R-:W-:Y:S01]  /*12380*/  @!P2 IMAD R115, R115, R17, R6 ;  /* 0x000000117373a224 */ /* 0x000fe200078e0206 */
[----:B------:R-:W-:Y:S04]  /*12390*/  BSSY B1, `(.L_x_478) ;  /* 0x0000006000017945 */ /* 0x000fe80003800000 */
[----:B------:R0:W-:Y:S01]  /*123a0*/  @!P2 STG.E.U8 desc[UR52][R4.64+0x1b1], R115 ;  /* 0x0001b1730400a986 */ /* 0x0001e2000c101134 */
[----:B------:R-:W-:Y:S05]  /*123b0*/  @P5 BRA `(.L_x_479) ;  /* 0x00000000000c5947 */ /* 0x000fea0003800000 */
[----:B------:R-:W1:Y:S02]  /*123c0*/  LDG.E.U8 R16, desc[UR52][R10.64+0x1b8] ;  /* 0x0001b8340a107981 */ /* 0x000e64000c1e1100 */
[----:B-1----:R-:W-:-:S05]  /*123d0*/  PRMT R13, R16, 0x8880, RZ ;  /* 0x00008880100d7816 */ /* 0x002fca00000000ff */
[----:B------:R-:W-:-:S07]  /*123e0*/  IMAD R6, R13, R18, RZ ;  /* 0x000000120d067224 */ /* 0x000fce00078e02ff */
.L_x_479:
[----:B------:R-:W-:Y:S05]  /*123f0*/  BSYNC B1 ;  /* 0x0000000000017941 */ /* 0x000fea0003800000 */
.L_x_478:
[----:B-1----:R-:W-:Y:S01]  /*12400*/  @!P5 IMAD R13, R116, R17, R6 ;  /* 0x00000011740dd224 */ /* 0x002fe200078e0206 */
[----:B------:R-:W-:Y:S04]  /*12410*/  BSSY B1, `(.L_x_480) ;  /* 0x0000006000017945 */ /* 0x000fe80003800000 */
[----:B------:R1:W-:Y:S01]  /*12420*/  @!P5 STG.E.U8 desc[UR52][R2.64+0x1b8], R13 ;  /* 0x0001b80d0200d986 */ /* 0x0003e2000c101134 */
[----:B------:R-:W-:Y:S05]  /*12430*/  @P4 BRA `(.L_x_481) ;  /* 0x00000000000c4947 */ /* 0x000fea0003800000 */
[----:B------:R-:W1:Y:S02]  /*12440*/  LDG.E.U8 R16, desc[UR52][R10.64+0x1b9] ;  /* 0x0001b9340a107981 */ /* 0x000e64000c1e1100 */
[----:B-1----:R-:W-:-:S05]  /*12450*/  PRMT R13, R16, 0x8880, RZ ;  /* 0x00008880100d7816 */ /* 0x002fca00000000ff */
[----:B------:R-:W-:-:S07]  /*12460*/  IMAD R6, R13, R18, RZ ;  /* 0x000000120d067224 */ /* 0x000fce00078e02ff */
.L_x_481:
[----:B------:R-:W-:Y:S05]  /*12470*/  BSYNC B1 ;  /* 0x0000000000017941 */ /* 0x000fea0003800000 */
.L_x_480:
        /* <DEDUP_REMOVED lines=13> */
.L_x_483:
[----:B------:R-:W-:Y:S05]  /*12550*/  BSYNC B1 ;  /* 0x0000000000017941 */ /* 0x000fea0003800000 */
.L_x_482:
[----:B-1----:R-:W-:Y:S01]  /*12560*/  @!P1 IMAD R13, R118, R17, R6 ;  /* 0x00000011760d9224 */ /* 0x002fe200078e0206 */
[----:B------:R-:W-:Y:S04]  /*12570*/  BSSY B1, `(.L_x_484) ;  /* 0x0000006000017945 */ /* 0x000fe80003800000 */
[----:B------:R1:W-:Y:S01]  /*12580*/  @!P1 STG.E.U8 desc[UR52][R4.64+0x1b8], R13 ;  /* 0x0001b80d04009986 */ /* 0x0003e2000c101134 */
[----:B------:R-:W-:Y:S05]  /*12590*/  @P0 BRA `(.L_x_485) ;  /* 0x00000000000c0947 */ /* 0x000fea0003800000 */
[----:B------:R-:W1:Y:S02]  /*125a0*/  LDG.E.U8 R16, desc[UR52][R8.64+0x1b9] ;  /* 0x0001b93408107981 */ /* 0x000e64000c1e1100 */
[----:B-1----:R-:W-:-:S05]  /*125b0*/  PRMT R13, R16, 0x8880, RZ ;  /* 0x00008880100d7816 */ /* 0x002fca00000000ff */
[----:B------:R-:W-:-:S07]  /*125c0*/  IMAD R6, R13, R18, RZ ;  /* 0x000000120d067224 */ /* 0x000fce00078e02ff */
.L_x_485:
[----:B------:R-:W-:Y:S05]  /*125d0*/  BSYNC B1 ;  /* 0x0000000000017941 */ /* 0x000fea0003800000 */
.L_x_484:
[----:B------:R-:W-:Y:S01]  /*125e0*/  @!P0 IMAD R119, R119, R17, R6 ;  /* 0x0000001177778224 */ /* 0x000fe200078e0206 */
[----:B------:R-:W-:Y:S04]  /*125f0*/  BSSY B1, `(.L_x_486) ;  /* 0x0000006000017945 */ /* 0x000fe80003800000 */
[----:B------:R0:W-:Y:S01]  /*12600*/  @!P0 STG.E.U8 desc[UR52][R4.64+0x1b9], R119 ;  /* 0x0001b97704008986 */ /* 0x0001e2000c101134 */
[----:B------:R-:W-:Y:S05]  /*12610*/  @P5 BRA `(.L_x_487) ;  /* 0x00000000000c5947 */ /* 0x000fea0003800000 */
[----:B------:R-:W1:Y:S02]  /*12620*/  LDG.E.U8 R16, desc[UR52][R10.64+0x1c0] ;  /* 0x0001c0340a107981 */ /* 0x000e64000c1e1100 */
[----:B-1----:R-:W-:-:S05]  /*12630*/  PRMT R13, R16, 0x8880, RZ ;  /* 0x00008880100d7816 */ /* 0x002fca00000000ff */
[----:B------:R-:W-:-:S07]  /*12640*/  IMAD R6, R13, R18, RZ ;  /* 0x000000120d067224 */ /* 0x000fce00078e02ff */
.L_x_487:
[----:B------:R-:W-:Y:S05]  /*12650*/  BSYNC B1 ;  /* 0x0000000000017941 */ /* 0x000fea0003800000 */
.L_x_486:
[----:B-1----:R-:W-:Y:S01]  /*12660*/  @!P5 IMAD R13, R120, R17, R6 ;  /* 0x00000011780dd224 */ /* 0x002fe200078e0206 */
[----:B------:R-:W-:Y:S04]  /*12670*/  BSSY B1, `(.L_x_488) ;  /* 0x0000006000017945 */ /* 0x000fe80003800000 */
[----:B------:R1:W-:Y:S01]  /*12680*/  @!P5 STG.E.U8 desc[UR52][R2.64+0x1c0], R13 ;  /* 0x0001c00d0200d986 */ /* 0x0003e2000c101134 */
[----:B------:R-:W-:Y:S05]  /*12690*/  @P4 BRA `(.L_x_489) ;  /* 0x00000000000c4947 */ /* 0x000fea0003800000 */
[----:B------:R-:W1:Y:S02]  /*126a0*/  LDG.E.U8 R16, desc[UR52][R10.64+0x1c1] ;  /* 0x0001c1340a107981 */ /* 0x000e64000c1e1100 */
[----:B-1----:R-:W-:-:S05]  /*126b0*/  PRMT R13, R16, 0x8880, RZ ;  /* 0x00008880100d7816 */ /* 0x002fca00000000ff */
[----:B------:R-:W-:-:S07]  /*126c0*/  IMAD R6, R13, R18, RZ ;  /* 0x000000120d067224 */ /* 0x000fce00078e02ff */
.L_x_489:
[----:B------:R-:W-:Y:S05]  /*126d0*/  BSYNC B1 ;  /* 0x0000000000017941 */ /* 0x000fea0003800000 */
.L_x_488:
        /* <DEDUP_REMOVED lines=13> */
.L_x_491:
[----:B------:R-:W-:Y:S05]  /*127b0*/  BSYNC B1 ;  /* 0x0000000000017941 */ /* 0x000fea0003800000 */
.L_x_490:
[----:B-1----:R-:W-:Y:S01]  /*127c0*/  @!P3 IMAD R13, R122, R17, R6 ;  /* 0x000000117a0db224 */ /* 0x002fe200078e0206 */
[----:B------:R-:W-:Y:S04]  /*127d0*/  BSSY B1, `(.L_x_492) ;  /* 0x0000006000017945 */ /* 0x000fe80003800000 */
[----:B------:R1:W-:Y:S01]  /*127e0*/  @!P3 STG.E.U8 desc[UR52][R4.64+0x1c0], R13 ;  /* 0x0001c00d0400b986 */ /* 0x0003e2000c101134 */
[----:B------:R-:W-:Y:S05]  /*127f0*/  @P2 BRA `(.L_x_493) ;  /* 0x00000000000c2947 */ /* 0x000fea0003800000 */
[----:B------:R-:W1:Y:S02]  /*12800*/  LDG.E.U8 R16, desc[UR52][R8.64+0x1c1] ;  /* 0x0001c13408107981 */ /* 0x000e64000c1e1100 */
[----:B-1----:R-:W-:-:S05]  /*12810*/  PRMT R13, R16, 0x8880, RZ ;  /* 0x00008880100d7816 */ /* 0x002fca00000000ff */
[----:B------:R-:W-:-:S07]  /*12820*/  IMAD R6, R13, R18, RZ ;  /* 0x000000120d067224 */ /* 0x000fce00078e02ff */
.L_x_493:
[----:B------:R-:W-:Y:S05]  /*12830*/  BSYNC B1 ;  /* 0x0000000000017941 */ /* 0x000fea0003800000 */
.L_x_492:
[----:B------:R-:W-:Y:S01]  /*12840*/  @!P2 IMAD R123, R123, R17, R6 ;  /* 0x000000117b7ba224 */ /* 0x000fe200078e0206 */
[----:B------:R-:W-:Y:S04]  /*12850*/  BSSY B1, `(.L_x_494) ;  /* 0x0000006000017945 */ /* 0x000fe80003800000 */
[----:B------:R0:W-:Y:S01]  /*12860*/  @!P2 STG.E.U8 desc[UR52][R4.64+0x1c1], R123 ;  /* 0x0001c17b0400a986 */ /* 0x0001e2000c101134 */
[----:B------:R-:W-:Y:S05]  /*12870*/  @P5 BRA `(.L_x_495) ;  /* 0x00000000000c5947 */ /* 0x000fea0003800000 */
[----:B------:R-:W1:Y:S02]  /*12880*/  LDG.E.U8 R16, desc[UR52][R10.64+0x1c8] ;  /* 0x0001c8340a107981 */ /* 0x000e64000c1e1100 */
[----:B-1----:R-:W-:-:S05]  /*12890*/  PRMT R13, R16, 0x8880, RZ ;  /* 0x00008880100d7816 */ /* 0x002fca00000000ff */
[----:B------:R-:W-:-:S07]  /*128a0*/  IMAD R6, R13, R18, RZ ;  /* 0x000000120d067224 */ /* 0x000fce00078e02ff */
.L_x_495:
[----:B------:R-:W-:Y:S05]  /*128b0*/  BSYNC B1 ;  /* 0x0000000000017941 */ /* 0x000fea0003800000 */
.L_x_494:
[----:B-1----:R-:W-:Y:S01]  /*128c0*/  @!P5 IMAD R13, R124, R17, R6 ;  /* 0x000000117c0dd224 */ /* 0x002fe200078e0206 */
[----:B------:R-:W-:Y:S04]  /*128d0*/  BSSY B1, `(.L_x_496) ;  /* 0x0000006000017945 */ /* 0x000fe80003800000 */
[----:B------:R1:W-:Y:S01]  /*128e0*/  @!P5 STG.E.U8 desc[UR52][R2.64+0x1c8], R13 ;  /* 0x0001c80d0200d986 */ /* 0x0003e2000c101134 */
[----:B------:R-:W-:Y:S05]  /*128f0*/  @P4 BRA `(.L_x_497) ;  /* 0x00000000000c4947 */ /* 0x000fea0003800000 */
[----:B------:R-:W1:Y:S02]  /*12900*/  LDG.E.U8 R16, desc[UR52][R10.64+0x1c9] ;  /* 0x0001c9340a107981 */ /* 0x000e64000c1e1100 */
[----:B-1----:R-:W-:-:S05]  /*12910*/  PRMT R13, R16, 0x8880, RZ ;  /* 0x00008880100d7816 */ /* 0x002fca00000000ff */
[----:B------:R-:W-:-:S07]  /*12920*/  IMAD R6, R13, R18, RZ ;  /* 0x000000120d067224 */ /* 0x000fce00078e02ff */
.L_x_497:
[----:B------:R-:W-:Y:S05]  /*12930*/  BSYNC B1 ;  /* 0x0000000000017941 */ /* 0x000fea0003800000 */
.L_x_496:
        /* <DEDUP_REMOVED lines=13> */
.L_x_499:
[----:B------:R-:W-:Y:S05]  /*12a10*/  BSYNC B1 ;  /* 0x0000000000017941 */ /* 0x000fea0003800000 */
.L_x_498:
[----:B-1----:R-:W-:Y:S01]  /*12a20*/  @!P1 IMAD R13, R126, R17, R6 ;  /* 0x000000117e0d9224 */ /* 0x002fe200078e0206 */
[----:B------:R-:W-:Y:S04]  /*12a30*/  BSSY B1, `(.L_x_500) ;  /* 0x0000006000017945 */ /* 0x000fe80003800000 */
[----:B------:R1:W-:Y:S01]  /*12a40*/  @!P1 STG.E.U8 desc[UR52][R4.64+0x1c8], R13 ;  /* 0x0001c80d04009986 */ /* 0x0003e2000c101134 */
[----:B------:R-:W-:Y:S05]  /*12a50*/  @P0 BRA `(.L_x_501) ;  /* 0x00000000000c0947 */ /* 0x000fea0003800000 */
[----:B------:R-:W1:Y:S02]  /*12a60*/  LDG.E.U8 R16, desc[UR52][R8.64+0x1c9] ;  /* 0x0001c93408107981 */ /* 0x000e64000c1e1100 */
[----:B-1----:R-:W-:-:S05]  /*12a70*/  PRMT R13, R16, 0x8880, RZ ;  /* 0x00008880100d7816 */ /* 0x002fca00000000ff */
[----:B------:R-:W-:-:S07]  /*12a80*/  IMAD R6, R13, R18, RZ ;  /* 0x000000120d067224 */ /* 0x000fce00078e02ff */
.L_x_501:
[----:B------:R-:W-:Y:S05]  /*12a90*/  BSYNC B1 ;  /* 0x0000000000017941 */ /* 0x000fea0003800000 */
.L_x_500:
[----:B------:R-:W-:Y:S01]  /*12aa0*/  @!P0 IMAD R127, R127, R17, R6 ;  /* 0x000000117f7f8224 */ /* 0x000fe200078e0206 */
[----:B------:R-:W-:Y:S04]  /*12ab0*/  BSSY B1, `(.L_x_502) ;  /* 0x0000006000017945 */ /* 0x000fe80003800000 */
[----:B------:R0:W-:Y:S01]  /*12ac0*/  @!P0 STG.E.U8 desc[UR52][R4.64+0x1c9], R127 ;  /* 0x0001c97f04008986 */ /* 0x0001e2000c101134 */
[----:B------:R-:W-:Y:S05]  /*12ad0*/  @P5 BRA `(.L_x_503) ;  /* 0x00000000000c5947 */ /* 0x000fea0003800000 */
[----:B------:R-:W1:Y:S02]  /*12ae0*/  LDG.E.U8 R16, desc[UR52][R10.64+0x1d0] ;  /* 0x0001d0340a107981 */ /* 0x000e64000c1e1100 */
[----:B-1----:R-:W-:-:S05]  /*12af0*/  PRMT R13, R16, 0x8880, RZ ;  /* 0x00008880100d7816 */ /* 0x002fca00000000ff */
[----:B------:R-:W-:-:S07]  /*12b00*/  IMAD R6, R13, R18, RZ ;  /* 0x000000120d067224 */ /* 0x000fce00078e02ff */
.L_x_503:
[----:B------:R-:W-:Y:S05]  /*12b10*/  BSYNC B1 ;  /* 0x0000000000017941 */ /* 0x000fea0003800000 */
.L_x_502:
[----:B-1----:R-:W-:Y:S01]  /*12b20*/  @!P5 IMAD R13, R128, R17, R6 ;  /* 0x00000011800dd224 */ /* 0x002fe200078e0206 */
[----:B------:R-:W-:Y:S04]  /*12b30*/  BSSY B1, `(.L_x_504) ;  /* 0x0000006000017945 */ /* 0x000fe80003800000 */
[----:B------:R1:W-:Y:S01]  /*12b40*/  @!P5 STG.E.U8 desc[UR52][R2.64+0x1d0], R13 ;  /* 0x0001d00d0200d986 */ /* 0x0003e2000c101134 */
[----:B------:R-:W-:Y:S05]  /*12b50*/  @P4 BRA `(.L_x_505) ;  /* 0x00000000000c4947 */ /* 0x000fea0003800000 */
[----:B------:R-:W1:Y:S02]  /*12b60*/  LDG.E.U8 R16, desc[UR52][R10.64+0x1d1] ;  /* 0x0001d1340a107981 */ /* 0x000e64000c1e1100 */
[----:B-1----:R-:W-:-:S05]  /*12b70*/  PRMT R13, R16, 0x8880, RZ ;  /* 0x00008880100d7816 */ /* 0x002fca00000000ff */
[----:B------:R-:W-:-:S07]  /*12b80*/  IMAD R6, R13, R18, RZ ;  /* 0x000000120d067224 */ /* 0x000fce00078e02ff */
.L_x_505:
[----:B------:R-:W-:Y:S05]  /*12b90*/  BSYNC B1 ;  /* 0x0000000000017941 */ /* 0x000fea0003800000 */
.L_x_504:
        /* <DEDUP_REMOVED lines=13> */
.L_x_507:
[----:B------:R-:W-:Y:S05]  /*12c70*/  BSYNC B1 ;  /* 0x0000000000017941 */ /* 0x000fea0003800000 */
.L_x_506:
[----:B-1----:R-:W-:Y:S01]  /*12c80*/  @!P3 IMAD R13, R130, R17, R6 ;  /* 0x00000011820db224 */ /* 0x002fe200078e0206 */
[----:B------:R-:W-:Y:S04]  /*12c90*/  BSSY B1, `(.L_x_508) ;  /* 0x0000006000017945 */ /* 0x000fe80003800000 */
[----:B------:R1:W-:Y:S01]  /*12ca0*/  @!P3 STG.E.U8 desc[UR52][R4.64+0x1d0], R13 ;  /* 0x0001d00d0400b986 */ /* 0x0003e2000c101134 */
[----:B------:R-:W-:Y:S05]  /*12cb0*/  @P2 BRA `(.L_x_509) ;  /* 0x00000000000c2947 */ /* 0x000fea0003800000 */
[----:B------:R-:W1:Y:S02]  /*12cc0*/  LDG.E.U8 R16, desc[UR52][R8.64+0x1d1] ;  /* 0x0001d13408107981 */ /* 0x000e64000c1e1100 */
[----:B-1----:R-:W-:-:S05]  /*12cd0*/  PRMT R13, R16, 0x8880, RZ ;  /* 0x00008880100d7816 */ /* 0x002fca00000000ff */
[----:B------:R-:W-:-:S07]  /*12ce0*/  IMAD R6, R13, R18, RZ ;  /* 0x000000120d067224 */ /* 0x000fce00078e02ff */
.L_x_509:
[----:B------:R-:W-:Y:S05]  /*12cf0*/  BSYNC B1 ;  /* 0x0000000000017941 */ /* 0x000fea0003800000 */
.L_x_508:
[----:B------:R-:W-:Y:S01]  /*12d00*/  @!P2 IMAD R131, R131, R17, R6 ;  /* 0x000000118383a224 */ /* 0x000fe200078e0206 */
[----:B------:R-:W-:Y:S04]  /*12d10*/  BSSY B1, `(.L_x_510) ;  /* 0x0000006000017945 */ /* 0x000fe80003800000 */
[----:B------:R0:W-:Y:S01]  /*12d20*/  @!P2 STG.E.U8 desc[UR52][R4.64+0x1d1], R131 ;  /* 0x0001d1830400a986 */ /* 0x0001e2000c101134 */
[----:B------:R-:W-:Y:S05]  /*12d30*/  @P5 BRA `(.L_x_511) ;  /* 0x00000000000c5947 */ /* 0x000fea0003800000 */
[----:B------:R-:W1:Y:S02]  /*12d40*/  LDG.E.U8 R16, desc[UR52][R10.64+0x1d8] ;  /* 0x0001d8340a107981 */ /* 0x000e64000c1e1100 */
[----:B-1----:R-:W-:-:S05]  /*12d50*/  PRMT R13, R16, 0x8880, RZ ;  /* 0x00008880100d7816 */ /* 0x002fca00000000ff */
[----:B------:R-:W-:-:S07]  /*12d60*/  IMAD R6, R13, R18, RZ ;  /* 0x000000120d067224 */ /* 0x000fce00078e02ff */
.L_x_511:
[----:B------:R-:W-:Y:S05]  /*12d70*/  BSYNC B1 ;  /* 0x0000000000017941 */ /* 0x000fea0003800000 */
.L_x_510:
[----:B-1----:R-:W-:Y:S01]  /*12d80*/  @!P5 IMAD R13, R132, R17, R6 ;  /* 0x00000011840dd224 */ /* 0x002fe200078e0206 */
[----:B------:R-:W-:Y:S04]  /*12d90*/  BSSY B1, `(.L_x_512) ;  /* 0x0000006000017945 */ /* 0x000fe80003800000 */
[----:B------:R1:W-:Y:S01]  /*12da0*/  @!P5 STG.E.U8 desc[UR52][R2.64+0x1d8], R13 ;  /* 0x0001d80d0200d986 */ /* 0x0003e2000c101134 */
[----:B------:R-:W-:Y:S05]  /*12db0*/  @P4 BRA `(.L_x_513) ;  /* 0x00000000000c4947 */ /* 0x000fea0003800000 */
[----:B------:R-:W1:Y:S02]  /*12dc0*/  LDG.E.U8 R16, desc[UR52][R10.64+0x1d9] ;  /* 0x0001d9340a107981 */ /* 0x000e64000c1e1100 */
[----:B-1----:R-:W-:-:S05]  /*12dd0*/  PRMT R13, R16, 0x8880, RZ ;  /* 0x00008880100d7816 */ /* 0x002fca00000000ff */
[----:B------:R-:W-:-:S07]  /*12de0*/  IMAD R6, R13, R18, RZ ;  /* 0x000000120d067224 */ /* 0x000fce00078e02ff */
.L_x_513:
[----:B------:R-:W-:Y:S05]  /*12df0*/  BSYNC B1 ;  /* 0x0000000000017941 */ /* 0x000fea0003800000 */
.L_x_512:
        /* <DEDUP_REMOVED lines=13> */
.L_x_515:
[----:B------:R-:W-:Y:S05]  /*12ed0*/  BSYNC B1 ;  /* 0x0000000000017941 */ /* 0x000fea0003800000 */
.L_x_514:
[----:B-1----:R-:W-:Y:S01]  /*12ee0*/  @!P1 IMAD R13, R134, R17, R6 ;  /* 0x00000011860d9224 */ /* 0x002fe200078e0206 */
[----:B------:R-:W-:Y:S04]  /*12ef0*/  BSSY B1, `(.L_x_516) ;  /* 0x0000006000017945 */ /* 0x000fe80003800000 */
[----:B------:R1:W-:Y:S01]  /*12f00*/  @!P1 STG.E.U8 desc[UR52][R4.64+0x1d8], R13 ;  /* 0x0001d80d04009986 */ /* 0x0003e2000c101134 */
[----:B------:R-:W-:Y:S05]  /*12f10*/  @P4 BRA `(.L_x_517) ;  /* 0x00000000000c4947 */ /* 0x000fea0003800000 */
[----:B------:R-:W1:Y:S02]  /*12f20*/  LDG.E.U8 R16, desc[UR52][R8.64+0x1d9] ;  /* 0x0001d93408107981 */ /* 0x000e64000c1e1100 */
[----:B-1----:R-:W-:-:S05]  /*12f30*/  PRMT R13, R16, 0x8880, RZ ;  /* 0x00008880100d7816 */ /* 0x002fca00000000ff */
[----:B------:R-:W-:-:S07]  /*12f40*/  IMAD R6, R13, R18, RZ ;  /* 0x000000120d067224 */ /* 0x000fce00078e02ff */
.L_x_517:
[----:B------:R-:W-:Y:S05]  /*12f50*/  BSYNC B1 ;  /* 0x0000000000017941 */ /* 0x000fea0003800000 */
.L_x_516:
[----:B------:R-:W-:Y:S01]  /*12f60*/  @!P4 IMAD R135, R135, R17, R6 ;  /* 0x000000118787c224 */ /* 0x000fe200078e0206 */
[----:B------:R-:W-:Y:S04]  /*12f70*/  BSSY B1, `(.L_x_518) ;  /* 0x0000006000017945 */ /* 0x000fe80003800000 */
[----:B------:R0:W-:Y:S01]  /*12f80*/  @!P4 STG.E.U8 desc[UR52][R4.64+0x1d9], R135 ;  /* 0x0001d9870400c986 */ /* 0x0001e2000c101134 */
[----:B------:R-:W-:Y:S05]  /*12f90*/  @P5 BRA `(.L_x_519) ;  /* 0x00000000000c5947 */ /* 0x000fea0003800000 */
[----:B------:R-:W1:Y:S02]  /*12fa0*/  LDG.E.U8 R16, desc[UR52][R10.64+0x1e0] ;  /* 0x0001e0340a107981 */ /* 0x000e64000c1e1100 */
[----:B-1----:R-:W-:-:S05]  /*12fb0*/  PRMT R13, R16, 0x8880, RZ ;  /* 0x00008880100d7816 */ /* 0x002fca00000000ff */
[----:B------:R-:W-:-:S07]  /*12fc0*/  IMAD R6, R13, R18, RZ ;  /* 0x000000120d067224 */ /* 0x000fce00078e02ff */
.L_x_519:
[----:B------:R-:W-:Y:S05]  /*12fd0*/  BSYNC B1 ;  /* 0x0000000000017941 */ /* 0x000fea0003800000 */
.L_x_518:
[----:B-1----:R-:W-:Y:S01]  /*12fe0*/  @!P5 IMAD R13, R136, R17, R6 ;  /* 0x00000011880dd224 */ /* 0x002fe200078e0206 */
[----:B------:R-:W-:Y:S04]  /*12ff0*/  BSSY B1, `(.L_x_520) ;  /* 0x0000006000017945 */ /* 0x000fe80003800000 */
[----:B------:R1:W-:Y:S01]  /*13000*/  @!P5 STG.E.U8 desc[UR52][R2.64+0x1e0], R13 ;  /* 0x0001e00d0200d986 */ /* 0x0003e2000c101134 */
[----:B------:R-:W-:Y:S05]  /*13010*/  @P0 BRA `(.L_x_521) ;  /* 0x00000000000c0947 */ /* 0x000fea0003800000 */
[----:B------:R-:W1:Y:S02]  /*13020*/  LDG.E.U8 R16, desc[UR52][R10.64+0x1e1] ;  /* 0x0001e1340a107981 */ /* 0x000e64000c1e1100 */
[----:B-1----:R-:W-:-:S05]  /*13030*/  PRMT R13, R16, 0x8880, RZ ;  /* 0x00008880100d7816 */ /* 0x002fca00000000ff */
[----:B------:R-:W-:-:S07]  /*13040*/  IMAD R6, R13, R18, RZ ;  /* 0x000000120d067224 */ /* 0x000fce00078e02ff */
.L_x_521:
[----:B------:R-:W-:Y:S05]  /*13050*/  BSYNC B1 ;  /* 0x0000000000017941 */ /* 0x000fea0003800000 */
.L_x_520:
        /* <DEDUP_REMOVED lines=13> */
.L_x_523:
[----:B------:R-:W-:Y:S05]  /*13130*/  BSYNC B1 ;  /* 0x0000000000017941 */ /* 0x000fea0003800000 */
.L_x_522:
[----:B-1----:R-:W-:Y:S01]  /*13140*/  @!P3 IMAD R13, R138, R17, R6 ;  /* 0x000000118a0db224 */ /* 0x002fe200078e0206 */
[----:B------:R-:W-:Y:S04]  /*13150*/  BSSY B1, `(.L_x_524) ;  /* 0x0000006000017945 */ /* 0x000fe80003800000 */
[----:B------:R1:W-:Y:S01]  /*13160*/  @!P3 STG.E.U8 desc[UR52][R4.64+0x1e0], R13 ;  /* 0x0001e00d0400b986 */ /* 0x0003e2000c101134 */
[----:B------:R-:W-:Y:S05]  /*13170*/  @P2 BRA `(.L_x_525) ;  /* 0x00000000000c2947 */ /* 0x000fea0003800000 */
[----:B------:R-:W1:Y:S02]  /*13180*/  LDG.E.U8 R16, desc[UR52][R8.64+0x1e1] ;  /* 0x0001e13408107981 */ /* 0x000e64000c1e1100 */
[----:B-1----:R-:W-:-:S05]  /*13190*/  PRMT R13, R16, 0x8880, RZ ;  /* 0x00008880100d7816 */ /* 0x002fca00000000ff */
[----:B------:R-:W-:-:S07]  /*131a0*/  IMAD R6, R13, R18, RZ ;  /* 0x000000120d067224 */ /* 0x000fce00078e02ff */
.L_x_525:
[----:B------:R-:W-:Y:S05]  /*131b0*/  BSYNC B1 ;  /* 0x0000000000017941 */ /* 0x000fea0003800000 */
.L_x_524:
[----:B------:R-:W-:Y:S01]  /*131c0*/  @!P2 IMAD R139, R139, R17, R6 ;  /* 0x000000118b8ba224 */ /* 0x000fe200078e0206 */
[----:B------:R-:W-:Y:S04]  /*131d0*/  BSSY B1, `(.L_x_526) ;  /* 0x0000006000017945 */ /* 0x000fe80003800000 */
[----:B------:R0:W-:Y:S01]  /*131e0*/  @!P2 STG.E.U8 desc[UR52][R4.64+0x1e1], R139 ;  /* 0x0001e18b0400a986 */ /* 0x0001e2000c101134 */
[----:B------:R-:W-:Y:S05]  /*131f0*/  @P0 BRA `(.L_x_527) ;  /* 0x00000000000c0947 */ /* 0x000fea0003800000 */
[----:B------:R-:W1:Y:S02]  /*13200*/  LDG.E.U8 R16, desc[UR52][R10.64+0x1e8] ;  /* 0x0001e8340a107981 */ /* 0x000e64000c1e1100 */
[----:B-1----:R-:W-:-:S05]  /*13210*/  PRMT R13, R16, 0x8880, RZ ;  /* 0x00008880100d7816 */ /* 0x002fca00000000ff */
[----:B------:R-:W-:-:S07]  /*13220*/  IMAD R6, R13, R18, RZ ;  /* 0x000000120d067224 */ /* 0x000fce00078e02ff */
.L_x_527:
[----:B------:R-:W-:Y:S05]  /*13230*/  BSYNC B1 ;  /* 0x0000000000017941 */ /* 0x000fea0003800000 */
.L_x_526:
[----:B-1----:R-:W-:Y:S01]  /*13240*/  @!P0 IMAD R13, R140, R17, R6 ;  /* 0x000000118c0d8224 */ /* 0x002fe200078e0206 */
[----:B------:R-:W-:Y:S04]  /*13250*/  BSSY B1, `(.L_x_528) ;  /* 0x0000006000017945 */ /* 0x000fe80003800000 */
[----:B------:R1:W-:Y:S01]  /*13260*/  @!P0 STG.E.U8 desc[UR52][R2.64+0x1e8], R13 ;  /* 0x0001e80d02008986 */ /* 0x0003e2000c101134 */
[----:B------:R-:W-:Y:S05]  /*13270*/  @P5 BRA `(.L_x_529) ;  /* 0x00000000000c5947 */ /* 0x000fea0003800000 */
[----:B------:R-:W1:Y:S02]  /*13280*/  LDG.E.U8 R16, desc[UR52][R10.64+0x1e9] ;  /* 0x0001e9340a107981 */ /* 0x000e64000c1e1100 */
[----:B-1----:R-:W-:-:S05]  /*13290*/  PRMT R13, R16, 0x8880, RZ ;  /* 0x00008880100d7816 */ /* 0x002fca00000000ff */
[----:B------:R-:W-:-:S07]  /*132a0*/  IMAD R6, R13, R18, RZ ;  /* 0x000000120d067224 */ /* 0x000fce00078e02ff */
.L_x_529:
[----:B------:R-:W-:Y:S05]  /*132b0*/  BSYNC B1 ;  /* 0x0000000000017941 */ /* 0x000fea0003800000 */
.L_x_528:
        /* <DEDUP_REMOVED lines=13> */
.L_x_531:
[----:B------:R-:W-:Y:S05]  /*13390*/  BSYNC B1 ;  /* 0x0000000000017941 */ /* 0x000fea0003800000 */
.L_x_530:
[----:B-1----:R-:W-:Y:S01]  /*133a0*/  @!P4 IMAD R13, R142, R17, R6 ;  /* 0x000000118e0dc224 */ /* 0x002fe200078e0206 */
[----:B------:R-:W-:Y:S04]  /*133b0*/  BSSY B1, `(.L_x_532) ;  /* 0x0000006000017945 */ /* 0x000fe80003800000 */
[----:B------:R1:W-:Y:S01]  /*133c0*/  @!P4 STG.E.U8 desc[UR52][R4.64+0x1e8], R13 ;  /* 0x0001e80d0400c986 */ /* 0x0003e2000c101134 */
[----:B------:R-:W-:Y:S05]  /*133d0*/  @P1 BRA `(.L_x_533) ;  /* 0x00000000000c1947 */ /* 0x000fea0003800000 */
[----:B------:R-:W1:Y:S02]  /*133e0*/  LDG.E.U8 R16, desc[UR52][R8.64+0x1e9] ;  /* 0x0001e93408107981 */ /* 0x000e64000c1e1100 */
[----:B-1----:R-:W-:-:S05]  /*133f0*/  PRMT R13, R16, 0x8880, RZ ;  /* 0x00008880100d7816 */ /* 0x002fca00000000ff */
[----:B------:R-:W-:-:S07]  /*13400*/  IMAD R6, R13, R18, RZ ;  /* 0x000000120d067224 */ /* 0x000fce00078e02ff */
.L_x_533:
[----:B------:R-:W-:Y:S05]  /*13410*/  BSYNC B1 ;  /* 0x0000000000017941 */ /* 0x000fea0003800000 */
.L_x_532:
[----:B------:R-:W-:Y:S01]  /*13420*/  @!P1 IMAD R143, R143, R17, R6 ;  /* 0x000000118f8f9224 */ /* 0x000fe200078e0206 */
[----:B------:R-:W-:Y:S04]  /*13430*/  BSSY B1, `(.L_x_534) ;  /* 0x0000006000017945 */ /* 0x000fe80003800000 */
[----:B------:R0:W-:Y:S01]  /*13440*/  @!P1 STG.E.U8 desc[UR52][R4.64+0x1e9], R143 ;  /* 0x0001e98f04009986 */ /* 0x0001e2000c101134 */
[----:B------:R-:W-:Y:S05]  /*13450*/  @P3 BRA `(.L_x_535) ;  /* 0x00000000000c3947 */ /* 0x000fea0003800000 */
[----:B------:R-:W1:Y:S02]  /*13460*/  LDG.E.U8 R16, desc[UR52][R10.64+0x1f0] ;  /* 0x0001f0340a107981 */ /* 0x000e64000c1e1100 */
[----:B-1----:R-:W-:-:S05]  /*13470*/  PRMT R13, R16, 0x8880, RZ ;  /* 0x00008880100d7816 */ /* 0x002fca00000000ff */
[----:B------:R-:W-:-:S07]  /*13480*/  IMAD R6, R13, R18, RZ ;  /* 0x000000120d067224 */ /* 0x000fce00078e02ff */
.L_x_535:
[----:B------:R-:W-:Y:S05]  /*13490*/  BSYNC B1 ;  /* 0x0000000000017941 */ /* 0x000fea0003800000 */
.L_x_534:
[----:B-1----:R-:W-:Y:S01]  /*134a0*/  @!P3 IMAD R13, R144, R17, R6 ;  /* 0x00000011900db224 */ /* 0x002fe200078e0206 */
[----:B------:R-:W-:Y:S04]  /*134b0*/  BSSY B1, `(.L_x_536) ;  /* 0x0000006000017945 */ /* 0x000fe80003800000 */
[----:B------:R1:W-:Y:S01]  /*134c0*/  @!P3 STG.E.U8 desc[UR52][R2.64+0x1f0], R13 ;  /* 0x0001f00d0200b986 */ /* 0x0003e2000c101134 */
[----:B------:R-:W-:Y:S05]  /*134d0*/  @P5 BRA `(.L_x_537) ;  /* 0x00000000000c5947 */ /* 0x000fea0003800000 */
[----:B------:R-:W1:Y:S02]  /*134e0*/  LDG.E.U8 R16, desc[UR52][R10.64+0x1f1] ;  /* 0x0001f1340a107981 */ /* 0x000e64000c1e1100 */
[----:B-1----:R-:W-:-:S05]  /*134f0*/  PRMT R13, R16, 0x8880, RZ ;  /* 0x00008880100d7816 */ /* 0x002fca00000000ff */
[----:B------:R-:W-:-:S07]  /*13500*/  IMAD R6, R13, R18, RZ ;  /* 0x000000120d067224 */ /* 0x000fce00078e02ff */
.L_x_537:
[----:B------:R-:W-:Y:S05]  /*13510*/  BSYNC B1 ;  /* 0x0000000000017941 */ /* 0x000fea0003800000 */
.L_x_536:
        /* <DEDUP_REMOVED lines=9> */
[----:B------:R-:W-:Y:S01]  /*135b0*/  ISETP.LT.OR P3, PT, R0, 0x9, !P3 ;  /* 0x000000090000780c */ /* 0x000fe20005f61670 */
[----:B------:R-:W-:-:S12]  /*135c0*/  @P2 BRA `(.L_x_539) ;  /* 0x00000000000c2947 */ /* 0x000fd80003800000 */
[----:B------:R-:W5:Y:S02]  /*135d0*/  LDG.E.U8 R16, desc[UR52][R8.64+0x1f0] ;  /* 0x0001f03408107981 */ /* 0x000f64000c1e1100 */
[----:B-----5:R-:W-:-:S05]  /*135e0*/  PRMT R7, R16, 0x8880, RZ ;  /* 0x0000888010077816 */ /* 0x020fca00000000ff */
[----:B------:R-:W-:-:S07]  /*135f0*/  IMAD R6, R7, R18, RZ ;  /* 0x0000001207067224 */ /* 0x000fce00078e02ff */
.L_x_539:
[----:B------:R-:W-:Y:S05]  /*13600*/  BSYNC B1 ;  /* 0x0000000000017941 */ /* 0x000fea0003800000 */
.L_x_538:
[----:B------:R-:W-:Y:S01]  /*13610*/  @!P2 IMAD R7, R146, R17, R6 ;  /* 0x000000119207a224 */ /* 0x000fe200078e0206 */
[----:B------:R-:W-:Y:S04]  /*13620*/  BSSY B1, `(.L_x_540) ;  /* 0x0000006000017945 */ /* 0x000fe80003800000 */
[----:B------:R0:W-:Y:S01]  /*13630*/  @!P2 STG.E.U8 desc[UR52][R4.64+0x1f0], R7 ;  /* 0x0001f0070400a986 */ /* 0x0001e2000c101134 */
[----:B------:R-:W-:Y:S05]  /*13640*/  @P0 BRA `(.L_x_541) ;  /* 0x00000000000c0947 */ /* 0x000fea0003800000 */
[----:B------:R-:W0:Y:S02]  /*13650*/  LDG.E.U8 R16, desc[UR52][R8.64+0x1f1] ;  /* 0x0001f13408107981 */ /* 0x000e24000c1e1100 */
[----:B0-----:R-:W-:-:S05]  /*13660*/  PRMT R7, R16, 0x8880, RZ ;  /* 0x0000888010077816 */ /* 0x001fca00000000ff */
[----:B------:R-:W-:-:S07]  /*13670*/  IMAD R6, R7, R18, RZ ;  /* 0x0000001207067224 */ /* 0x000fce00078e02ff */
.L_x_541:
[----:B------:R-:W-:Y:S05]  /*13680*/  BSYNC B1 ;  /* 0x0000000000017941 */ /* 0x000fea0003800000 */
.L_x_540:
[----:B------:R-:W-:Y:S01]  /*13690*/  @!P0 IMAD R147, R147, R17, R6 ;  /* 0x0000001193938224 */ /* 0x000fe200078e0206 */
[----:B------:R-:W-:Y:S04]  /*136a0*/  BSSY B1, `(.L_x_542) ;  /* 0x0000006000017945 */ /* 0x000fe80003800000 */
[----:B------:R0:W-:Y:S01]  /*136b0*/  @!P0 STG.E.U8 desc[UR52][R4.64+0x1f1], R147 ;  /* 0x0001f19304008986 */ /* 0x0001e2000c101134 */
[----:B------:R-:W-:Y:S05]  /*136c0*/  @P5 BRA `(.L_x_543) ;  /* 0x00000000000c5947 */ /* 0x000fea0003800000 */
[----:B------:R-:W0:Y:S02]  /*136d0*/  LDG.E.U8 R16, desc[UR52][R10.64+0x1f8] ;  /* 0x0001f8340a107981 */ /* 0x000e24000c1e1100 */
[----:B0-----:R-:W-:-:S05]  /*136e0*/  PRMT R7, R16, 0x8880, RZ ;  /* 0x0000888010077816 */ /* 0x001fca00000000ff */
[----:B------:R-:W-:-:S07]  /*136f0*/  IMAD R6, R7, R18, RZ ;  /* 0x0000001207067224 */ /* 0x000fce00078e02ff */
.L_x_543:
[----:B------:R-:W-:Y:S05]  /*13700*/  BSYNC B1 ;  /* 0x0000000000017941 */ /* 0x000fea0003800000 */
.L_x_542:
[----:B0-----:R-:W-:Y:S01]  /*13710*/  @!P5 IMAD R7, R148, R17, R6 ;  /* 0x000000119407d224 */ /* 0x001fe200078e0206 */
[----:B------:R-:W-:Y:S04]  /*13720*/  BSSY B1, `(.L_x_544) ;  /* 0x0000006000017945 */ /* 0x000fe80003800000 */
[----:B------:R0:W-:Y:S01]  /*13730*/  @!P5 STG.E.U8 desc[UR52][R2.64+0x1f8], R7 ;  /* 0x0001f8070200d986 */ /* 0x0001e2000c101134 */
[----:B------:R-:W-:Y:S05]  /*13740*/  @P4 BRA `(.L_x_545) ;  /* 0x00000000000c4947 */ /* 0x000fea0003800000 */
[----:B------:R-:W0:Y:S02]  /*13750*/  LDG.E.U8 R16, desc[UR52][R10.64+0x1f9] ;  /* 0x0001f9340a107981 */ /* 0x000e24000c1e1100 */
[----:B0-----:R-:W-:-:S05]  /*13760*/  PRMT R7, R16, 0x8880, RZ ;  /* 0x0000888010077816 */ /* 0x001fca00000000ff */
[----:B------:R-:W-:-:S07]  /*13770*/  IMAD R6, R7, R18, RZ ;  /* 0x0000001207067224 */ /* 0x000fce00078e02ff */
.L_x_545:
[----:B------:R-:W-:Y:S05]  /*13780*/  BSYNC B1 ;  /* 0x0000000000017941 */ /* 0x000fea0003800000 */
.L_x_544:
[----:B------:R-:W-:Y:S01]  /*13790*/  @!P4 IMAD R149, R149, R17, R6 ;  /* 0x000000119595c224 */ /* 0x000fe200078e0206 */
[----:B------:R-:W-:Y:S04]  /*137a0*/  BSSY B1, `(.L_x_546) ;  /* 0x0000006000017945 */ /* 0x000fe80003800000 */
[----:B------:R0:W-:Y:S01]  /*137b0*/  @!P4 STG.E.U8 desc[UR52][R2.64+0x1f9], R149 ;  /* 0x0001f9950200c986 */ /* 0x0001e2000c101134 */
[----:B------:R-:W-:Y:S05]  /*137c0*/  @P3 BRA `(.L_x_547) ;  /* 0x00000000000c3947 */ /* 0x000fea0003800000 */
[----:B------:R-:W0:Y:S02]  /*137d0*/  LDG.E.U8 R16, desc[UR52][R8.64+0x1f8] ;  /* 0x0001f83408107981 */ /* 0x000e24000c1e1100 */
[----:B012-4-:R-:W-:-:S05]  /*137e0*/  PRMT R3, R16, 0x8880, RZ ;  /* 0x0000888010037816 */ /* 0x017fca00000000ff */
[----:B------:R-:W-:-:S07]  /*137f0*/  IMAD R6, R3, R18, RZ ;  /* 0x0000001203067224 */ /* 0x000fce00078e02ff */
.L_x_547:
[----:B------:R-:W-:Y:S05]  /*13800*/  BSYNC B1 ;  /* 0x0000000000017941 */ /* 0x000fea0003800000 */
.L_x_546:
[----:B012-4-:R-:W-:Y:S01]  /*13810*/  @!P3 IMAD R3, R150, R17, R6 ;  /* 0x000000119603b224 */ /* 0x017fe200078e0206 */
[----:B------:R-:W-:Y:S01]  /*13820*/  ISETP.LT.OR P1, PT, R0, 0x9, !P1 ;  /* 0x000000090000780c */ /* 0x000fe20004f21670 */
[----:B------:R-:W-:Y:S03]  /*13830*/  BSSY B1, `(.L_x_548) ;  /* 0x0000006000017945 */ /* 0x000fe60003800000 */
[----:B------:R0:W-:Y:S09]  /*13840*/  @!P3 STG.E.U8 desc[UR52][R4.64+0x1f8], R3 ;  /* 0x0001f8030400b986 */ /* 0x0001f2000c101134 */
[----:B------:R-:W-:Y:S05]  /*13850*/  @P1 BRA `(.L_x_549) ;  /* 0x00000000000c1947 */ /* 0x000fea0003800000 */
[----:B------:R-:W0:Y:S02]  /*13860*/  LDG.E.U8 R16, desc[UR52][R8.64+0x1f9] ;  /* 0x0001f93408107981 */ /* 0x000e24000c1e1100 */
[----:B0-----:R-:W-:-:S05]  /*13870*/  PRMT R3, R16, 0x8880, RZ ;  /* 0x0000888010037816 */ /* 0x001fca00000000ff */
[----:B------:R-:W-:-:S07]  /*13880*/  IMAD R6, R3, R18, RZ ;  /* 0x0000001203067224 */ /* 0x000fce00078e02ff */
.L_x_549:
[----:B------:R-:W-:Y:S05]  /*13890*/  BSYNC B1 ;  /* 0x0000000000017941 */ /* 0x000fea0003800000 */
.L_x_548:
[----:B------:R-:W-:Y:S01]  /*138a0*/  IMAD R151, R151, R17, R6 ;  /* 0x0000001197977224 */ /* 0x000fe200078e0206 */
[----:B------:R-:W-:Y:S06]  /*138b0*/  @P1 BRA `(.L_x_550) ;  /* 0x0000004000081947 */ /* 0x000fec0003800000 */
[----:B------:R2:W-:Y:S01]  /*138c0*/  STG.E.U8 desc[UR52][R4.64+0x1f9], R151 ;  /* 0x0001f99704007986 */ /* 0x0005e2000c101134 */
[----:B------:R-:W-:Y:S05]  /*138d0*/  BRA `(.L_x_550) ;  /* 0x0000004000007947 */ /* 0x000fea0003800000 */
.L_x_37:
[----:B------:R-:W2:Y:S04]  /*138e0*/  LDL.LU R6, [R1] ;  /* 0x0000000001067983 */ /* 0x000ea80000300800 */
[----:B------:R-:W3:Y:S04]  /*138f0*/  LDL.LU R8, [R1+0x4] ;  /* 0x0000040001087983 */ /* 0x000ee80000300800 */
[----:B------:R-:W4:Y:S04]  /*13900*/  LDL.LU R9, [R1+0x18] ;  /* 0x0000180001097983 */ /* 0x000f280000300800 */
[----:B------:R-:W5:Y:S04]  /*13910*/  LDL.LU R11, [R1+0x9c] ;  /* 0x00009c00010b7983 */ /* 0x000f680000300800 */
        /* <DEDUP_REMOVED lines=61> */
[----:B------:R-:W5:Y:S01]  /*13cf0*/  LDL.LU R178, [R1+0x194] ;  /* 0x0001940001b27983 */ /* 0x000f620000300800 */
[----:B------:R-:W-:-:S03]  /*13d00*/  ISETP.GE.AND P0, PT, R7, 0x1, PT ;  /* 0x000000010700780c */ /* 0x000fc60003f06270 */
[----:B------:R-:W5:Y:S04]  /*13d10*/  LDL.LU R177, [R1+0x198] ;  /* 0x0001980001b17983 */ /* 0x000f680000300800 */
[----:B------:R-:W5:Y:S04]  /*13d20*/  LDL.LU R176, [R1+0x19c] ;  /* 0x00019c0001b07983 */ /* 0x000f680000300800 */
[----:B------:R-:W5:Y:S04]  /*13d30*/  LDL.LU R175, [R1+0x1a0] ;  /* 0x0001a00001af7983 */ /* 0x000f680000300800 */
[----:B------:R-:W5:Y:S01]  /*13d40*/  LDL.LU R174, [R1+0x1a4] ;  /* 0x0001a40001ae7983 */ /* 0x000f620000300800 */
[----:B------:R-:W-:-:S03]  /*13d50*/  ISETP.LT.OR P1, PT, R0, 0x1, !P0 ;  /* 0x000000010000780c */ /* 0x000fc60004721670 */
        /* <DEDUP_REMOVED lines=13> */
[----:B--2---:R-:W-:-:S03]  /*13e30*/  @!P1 IMAD R6, R6, R17, RZ ;  /* 0x0000001106069224 */ /* 0x004fc600078e02ff */
        /* <DEDUP_REMOVED lines=9> */
[----:B------:R0:W-:Y:S04]  /*13ed0*/  @!P1 STG.E.U8 desc[UR52][R2.64], R6 ;  /* 0x0000000602009986 */ /* 0x0001e8000c101134 */
[----:B0-----:R-:W4:Y:S01]  /*13ee0*/  LDL.LU R6, [R1+0x8] ;  /* 0x0000080001067983 */ /* 0x001f220000300800 */
[----:B------:R-:W-:-:S02]  /*13ef0*/  ISETP.GE.AND P1, PT, R7, 0x2, PT ;  /* 0x000000020700780c */ /* 0x000fc40003f26270 */
[C---:B------:R-:W-:Y:S02]  /*13f00*/  ISETP.LT.OR P0, PT, R0.reuse, 0x9, !P0 ;  /* 0x000000090000780c */ /* 0x040fe40004701670 */
[----:B------:R-:W-:-:S13]  /*13f10*/  ISETP.LT.OR P2, PT, R0, 0x1, !P1 ;  /* 0x000000010000780c */ /* 0x000fda0004f41670 */
[----:B---3--:R-:W-:-:S05]  /*13f20*/  @!P2 IMAD R8, R8, R17, RZ ;  /* 0x000000110808a224 */ /* 0x008fca00078e02ff */
[----:B------:R0:W-:Y:S04]  /*13f30*/  @!P2 STG.E.U8 desc[UR52][R2.64+0x1], R8 ;  /* 0x000001080200a986 */ /* 0x0001e8000c101134 */
[----:B0-----:R-:W3:Y:S01]  /*13f40*/  LDL.LU R8, [R1+0xc] ;  /* 0x00000c0001087983 */ /* 0x001ee20000300800 */
[----:B----4-:R-:W-:-:S05]  /*13f50*/  @!P0 IMAD R6, R6, R17, RZ ;  /* 0x0000001106068224 */ /* 0x010fca00078e02ff */
[----:B------:R0:W-:Y:S04]  /*13f60*/  @!P0 STG.E.U8 desc[UR52][R4.64], R6 ;  /* 0x0000000604008986 */ /* 0x0001e8000c101134 */
[----:B0-----:R-:W4:Y:S01]  /*13f70*/  LDL.LU R6, [R1+0x10] ;  /* 0x0000100001067983 */ /* 0x001f220000300800 */
[----:B------:R-:W-:Y:S02]  /*13f80*/  ISETP.GE.AND P0, PT, R7, 0x9, PT ;  /* 0x000000090700780c */ /* 0x000fe40003f06270 */
[C---:B------:R-:W-:Y:S02]  /*13f90*/  ISETP.LT.OR P1, PT, R0.reuse, 0x9, !P1 ;  /* 0x000000090000780c */ /* 0x040fe40004f21670 */
[----:B------:R-:W-:-:S11]  /*13fa0*/  ISETP.LT.OR P4, PT, R0, 0x1, !P0 ;  /* 0x000000010000780c */ /* 0x000fd60004781670 */
[----:B---3--:R-:W-:-:S05]  /*13fb0*/  @!P1 IMAD R8, R8, R17, RZ ;  /* 0x0000001108089224 */ /* 0x008fca00078e02ff */
[----:B------:R0:W-:Y:S04]  /*13fc0*/  @!P1 STG.E.U8 desc[UR52][R4.64+0x1], R8 ;  /* 0x0000010804009986 */ /* 0x0001e8000c101134 */
[----:B0-----:R-:W3:Y:S01]  /*13fd0*/  LDL.LU R8, [R1+0x1c] ;  /* 0x00001c0001087983 */ /* 0x001ee20000300800 */
[----:B----4-:R-:W-:-:S05]  /*13fe0*/  @!P4 IMAD R6, R6, R17, RZ ;  /* 0x000000110606c224 */ /* 0x010fca00078e02ff */
[----:B------:R0:W-:Y:S04]  /*13ff0*/  @!P4 STG.E.U8 desc[UR52][R2.64+0x8], R6 ;  /* 0x000008060200c986 */ /* 0x0001e8000c101134 */
[----:B0-----:R-:W4:Y:S01]  /*14000*/  LDL.LU R6, [R1+0x14] ;  /* 0x0000140001067983 */ /* 0x001f220000300800 */
[----:B------:R-:W-:-:S04]  /*14010*/  ISETP.GE.AND P3, PT, R7, 0xa, PT ;  /* 0x0000000a0700780c */ /* 0x000fc80003f66270 */
[C---:B------:R-:W-:Y:S02]  /*14020*/  ISETP.LT.OR P2, PT, R0.reuse, 0x1, !P3 ;  /* 0x000000010000780c */ /* 0x040fe40005f41670 */
[----:B------:R-:W-:Y:S02]  /*14030*/  ISETP.GE.AND P1, PT, R7, 0x11, PT ;  /* 0x000000110700780c */ /* 0x000fe40003f26270 */
[----:B------:R-:W-:-:S09]  /*14040*/  ISETP.LT.OR P0, PT, R0, 0x9, !P0 ;  /* 0x000000090000780c */ /* 0x000fd20004701670 */
[----:B----4-:R-:W-:-:S05]  /*14050*/  @!P2 IMAD R6, R6, R17, RZ ;  /* 0x000000110606a224 */ /* 0x010fca00078e02ff */
[----:B------:R0:W-:Y:S04]  /*14060*/  @!P2 STG.E.U8 desc[UR52][R2.64+0x9], R6 ;  /* 0x000009060200a986 */ /* 0x0001e8000c101134 */
[----:B0-----:R-:W4:Y:S01]  /*14070*/  LDL.LU R6, [R1+0x20] ;  /* 0x0000200001067983 */ /* 0x001f220000300800 */
[C---:B------:R-:W-:Y:S02]  /*14080*/  ISETP.LT.OR P3, PT, R0.reuse, 0x9, !P3 ;  /* 0x000000090000780c */ /* 0x040fe40005f61670 */
[----:B------:R-:W-:Y:S01]  /*14090*/  ISETP.LT.OR P4, PT, R0, 0x1, !P1 ;  /* 0x000000010000780c */ /* 0x000fe20004f81670 */
[----:B------:R-:W-:-:S05]  /*140a0*/  @!P0 IMAD R9, R9, R17, RZ ;  /* 0x0000001109098224 */ /* 0x000fca00078e02ff */
[----:B------:R0:W-:Y:S05]  /*140b0*/  @!P0 STG.E.U8 desc[UR52][R4.64+0x8], R9 ;  /* 0x0000080904008986 */ /* 0x0001ea000c101134 */
[----:B---3--:R-:W-:-:S05]  /*140c0*/  @!P3 IMAD R8, R8, R17, RZ ;  /* 0x000000110808b224 */ /* 0x008fca00078e02ff */
[----:B------:R1:W-:Y:S04]  /*140d0*/  @!P3 STG.E.U8 desc[UR52][R4.64+0x9], R8 ;  /* 0x000009080400b986 */ /* 0x0003e8000c101134 */
[----:B0-----:R-:W3:Y:S04]  /*140e0*/  LDL.LU R9, [R1+0x38] ;  /* 0x0000380001097983 */ /* 0x001ee80000300800 */
[----:B-1----:R-:W5:Y:S01]  /*140f0*/  LDL.LU R8, [R1+0x28] ;  /* 0x0000280001087983 */ /* 0x002f620000300800 */
[----:B----4-:R-:W-:-:S05]  /*14100*/  @!P4 IMAD R6, R6, R17, RZ ;  /* 0x000000110606c224 */ /* 0x010fca00078e02ff */
[----:B------:R0:W-:Y:S04]  /*14110*/  @!P4 STG.E.U8 desc[UR52][R2.64+0x10], R6 ;  /* 0x000010060200c986 */ /* 0x0001e8000c101134 */
[----:B0-----:R-:W4:Y:S01]  /*14120*/  LDL.LU R6, [R1+0x24] ;  /* 0x0000240001067983 */ /* 0x001f220000300800 */
[----:B------:R-:W-:-:S04]  /*14130*/  ISETP.GE.AND P5, PT, R7, 0x12, PT ;  /* 0x000000120700780c */ /* 0x000fc80003fa6270 */
[C---:B------:R-:W-:Y:S02]  /*14140*/  ISETP.LT.OR P2, PT, R0.reuse, 0x1, !P5 ;  /* 0x000000010000780c */ /* 0x040fe40006f41670 */
[----:B------:R-:W-:-:S11]  /*14150*/  ISETP.LT.OR P1, PT, R0, 0x9, !P1 ;  /* 0x000000090000780c */ /* 0x000fd60004f21670 */
[----:B----4-:R-:W-:-:S05]  /*14160*/  @!P2 IMAD R6, R6, R17, RZ ;  /* 0x000000110606a224 */ /* 0x010fca00078e02ff */
[----:B------:R0:W-:Y:S04]  /*14170*/  @!P2 STG.E.U8 desc[UR52][R2.64+0x11], R6 ;  /* 0x000011060200a986 */ /* 0x0001e8000c101134 */
[----:B0-----:R-:W4:Y:S01]  /*14180*/  LDL.LU R6, [R1+0x2c] ;  /* 0x00002c0001067983 */ /* 0x001f220000300800 */
[----:B------:R-:W-:Y:S01]  /*14190*/  ISETP.LT.OR P5, PT, R0, 0x9, !P5 ;  /* 0x000000090000780c */ /* 0x000fe20006fa1670 */
[----:B-----5:R-:W-:-:S05]  /*141a0*/  @!P1 IMAD R8, R8, R17, RZ ;  /* 0x0000001108089224 */ /* 0x020fca00078e02ff */
[----:B------:R0:W-:Y:S04]  /*141b0*/  @!P1 STG.E.U8 desc[UR52][R4.64+0x10], R8 ;  /* 0x0000100804009986 */ /* 0x0001e8000c101134 */
[----:B0-----:R-:W5:Y:S03]  /*141c0*/  LDL.LU R8, [R1+0x3c] ;  /* 0x00003c0001087983 */ /* 0x001f660000300800 */
[----:B----4-:R-:W-:-:S05]  /*141d0*/  @!P5 IMAD R6, R6, R17, RZ ;  /* 0x000000110606d224 */ /* 0x010fca00078e02ff */
[----:B------:R0:W-:Y:S04]  /*141e0*/  @!P5 STG.E.U8 desc[UR52][R4.64+0x11], R6 ;  /* 0x000011060400d986 */ /* 0x0001e8000c101134 */
[----:B0-----:R-:W4:Y:S01]  /*141f0*/  LDL.LU R6, [R1+0x30] ;  /* 0x0000300001067983 */ /* 0x001f220000300800 */
[----:B------:R-:W-:-:S04]  /*14200*/  ISETP.GE.AND P0, PT, R7, 0x19, PT ;  /* 0x000000190700780c */ /* 0x000fc80003f06270 */
[----:B------:R-:W-:Y:S02]  /*14210*/  ISETP.LT.OR P2, PT, R0, 0x1, !P0 ;  /* 0x000000010000780c */ /* 0x000fe40004741670 */
[----:B------:R-:W-:-:S11]  /*14220*/  ISETP.GE.AND P4, PT, R7, 0x1a, PT ;  /* 0x0000001a0700780c */ /* 0x000fd60003f86270 */
[----:B----4-:R-:W-:-:S05]  /*14230*/  @!P2 IMAD R6, R6, R17, RZ ;  /* 0x000000110606a224 */ /* 0x010fca00078e02ff */
[----:B------:R0:W-:Y:S04]  /*14240*/  @!P2 STG.E.U8 desc[UR52][R2.64+0x18], R6 ;  /* 0x000018060200a986 */ /* 0x0001e8000c101134 */
[----:B0-----:R-:W4:Y:S01]  /*14250*/  LDL.LU R6, [R1+0x34] ;  /* 0x0000340001067983 */ /* 0x001f220000300800 */
[C---:B------:R-:W-:Y:S02]  /*14260*/  ISETP.LT.OR P3, PT, R0.reuse, 0x1, !P4 ;  /* 0x000000010000780c */ /* 0x040fe40006761670 */
[----:B------:R-:W-:Y:S02]  /*14270*/  ISETP.GE.AND P1, PT, R7, 0x21, PT ;  /* 0x000000210700780c */ /* 0x000fe40003f26270 */
[C---:B------:R-:W-:Y:S02]  /*14280*/  ISETP.LT.OR P0, PT, R0.reuse, 0x9, !P0 ;  /* 0x000000090000780c */ /* 0x040fe40004701670 */
[----:B------:R-:W-:-:S07]  /*14290*/  ISETP.LT.OR P4, PT, R0, 0x9, !P4 ;  /* 0x000000090000780c */ /* 0x000fce0006781670 */
[----:B----4-:R-:W-:-:S05]  /*142a0*/  @!P3 IMAD R6, R6, R17, RZ ;  /* 0x000000110606b224 */ /* 0x010fca00078e02ff */
[----:B------:R0:W-:Y:S04]  /*142b0*/  @!P3 STG.E.U8 desc[UR52][R2.64+0x19], R6 ;  /* 0x000019060200b986 */ /* 0x0001e8000c101134 */
[----:B0-----:R-:W4:Y:S01]  /*142c0*/  LDL.LU R6, [R1+0x40] ;  /* 0x0000400001067983 */ /* 0x001f220000300800 */
[----:B------:R-:W-:Y:S01]  /*142d0*/  ISETP.LT.OR P5, PT, R0, 0x1, !P1 ;  /* 0x000000010000780c */ /* 0x000fe20004fa1670 */
[-C--:B---3--:R-:W-:Y:S02]  /*142e0*/  @!P0 IMAD R9, R9, R17.reuse, RZ ;  /* 0x0000001109098224 */ /* 0x088fe400078e02ff */
[----:B-----5:R-:W-:-:S03]  /*142f0*/  @!P4 IMAD R8, R8, R17, RZ ;  /* 0x000000110808c224 */ /* 0x020fc600078e02ff */
[----:B------:R0:W-:Y:S04]  /*14300*/  @!P0 STG.E.U8 desc[UR52][R4.64+0x18], R9 ;  /* 0x0000180904008986 */ /* 0x0001e8000c101134 */
        /* <DEDUP_REMOVED lines=26> */
[----:B------:R-:W-:-:S11]  /*144b0*/  ISETP.LT.OR P1, PT, R0, 0x9, !P5 ;  /* 0x000000090000780c */ /* 0x000fd60006f21670 */
[----:B----4-:R-:W-:-:S05]  /*144c0*/  @!P3 IMAD R6, R6, R17, RZ ;  /* 0x000000110606b224 */ /* 0x010fca00078e02ff */
[----:B------:R0:W-:Y:S04]  /*144d0*/  @!P3 STG.E.U8 desc[UR52][R2.64+0x29], R6 ;  /* 0x000029060200b986 */ /* 0x0001e8000c101134 */
[----:B0-----:R-:W4:Y:S01]  /*144e0*/  LDL.LU R6, [R1+0x58] ;  /* 0x0000580001067983 */ /* 0x001f220000300800 */
[C---:B------:R-:W-:Y:S02]  /*144f0*/  ISETP.GE.AND P5, PT, R7.reuse, 0x31, PT ;  /* 0x000000310700780c */ /* 0x040fe40003fa6270 */
[----:B------:R-:W-:Y:S02]  /*14500*/  ISETP.GE.AND P2, PT, R7, 0x32, PT ;  /* 0x000000320700780c */ /* 0x000fe40003f46270 */
[C---:B------:R-:W-:Y:S02]  /*14510*/  ISETP.LT.OR P0, PT, R0.reuse, 0x9, !P0 ;  /* 0x000000090000780c */ /* 0x040fe40004701670 */
[----:B------:R-:W-:Y:S01]  /*14520*/  ISETP.LT.OR P3, PT, R0, 0x1, !P5 ;  /* 0x000000010000780c */ /* 0x000fe20006f61670 */
        /* <DEDUP_REMOVED lines=13> */
[C---:B------:R-:W-:Y:S02]  /*14600*/  ISETP.LT.OR P1, PT, R0.reuse, 0x9, !P5 ;  /* 0x000000090000780c */ /* 0x040fe40006f21670 */
[----:B------:R-:W-:-:S11]  /*14610*/  ISETP.LT.OR P2, PT, R0, 0x9, !P2 ;  /* 0x000000090000780c */ /* 0x000fd60005741670 */
[----:B-----5:R-:W-:-:S05]  /*14620*/  @!P1 IMAD R8, R8, R17, RZ ;  /* 0x0000001108089224 */ /* 0x020fca00078e02ff */
[----:B------:R0:W-:Y:S04]  /*14630*/  @!P1 STG.E.U8 desc[UR52][R4.64+0x30], R8 ;  /* 0x0000300804009986 */ /* 0x0001e8000c101134 */
[----:B0-----:R-:W5:Y:S01]  /*14640*/  LDL.LU R8, [R1+0x70] ;  /* 0x0000700001087983 */ /* 0x001f620000300800 */
[----:B----4-:R-:W-:-:S05]  /*14650*/  @!P2 IMAD R6, R6, R17, RZ ;  /* 0x000000110606a224 */ /* 0x010fca00078e02ff */
[----:B------:R0:W-:Y:S04]  /*14660*/  @!P2 STG.E.U8 desc[UR52][R4.64+0x31], R6 ;  /* 0x000031060400a986 */ /* 0x0001e8000c101134 */
[----:B0-----:R-:W4:Y:S01]  /*14670*/  LDL.LU R6, [R1+0x74] ;  /* 0x0000740001067983 */ /* 0x001f220000300800 */
[C---:B------:R-:W-:Y:S02]  /*14680*/  ISETP.GE.AND P5, PT, R7.reuse, 0x39, PT ;  /* 0x000000390700780c */ /* 0x040fe40003fa6270 */
[----:B------:R-:W-:Y:S02]  /*14690*/  ISETP.GE.AND P0, PT, R7, 0x3a, PT ;  /* 0x0000003a0700780c */ /* 0x000fe40003f06270 */
        /* <DEDUP_REMOVED lines=8> */
[C---:B------:R-:W-:Y:S02]  /*14720*/  ISETP.LT.OR P1, PT, R0.reuse, 0x9, !P5 ;  /* 0x000000090000780c */ /* 0x040fe40006f21670 */
[C---:B------:R-:W-:Y:S02]  /*14730*/  ISETP.GE.AND P5, PT, R7.reuse, 0x41, PT ;  /* 0x000000410700780c */ /* 0x040fe40003fa6270 */
[----:B------:R-:W-:Y:S02]  /*14740*/  ISETP.GE.AND P2, PT, R7, 0x42, PT ;  /* 0x000000420700780c */ /* 0x000fe40003f46270 */
[----:B------:R-:W-:-:S07]  /*14750*/  ISETP.LT.OR P0, PT, R0, 0x9, !P0 ;  /* 0x000000090000780c */ /* 0x000fce0004701670 */
[----:B----4-:R-:W-:-:S05]  /*14760*/  @!P1 IMAD R6, R6, R17, RZ ;  /* 0x0000001106069224 */ /* 0x010fca00078e02ff */
[----:B------:R0:W-:Y:S04]  /*14770*/  @!P1 STG.E.U8 desc[UR52][R4.64+0x38], R6 ;  /* 0x0000380604009986 */ /* 0x0001e8000c101134 */
[----:B0-----:R-:W4:Y:S01]  /*14780*/  LDL.LU R6, [R1+0x80] ;  /* 0x0000800001067983 */ /* 0x001f220000300800 */
[C---:B------:R-:W-:Y:S02]  /*14790*/  ISETP.LT.OR P3, PT, R0.reuse, 0x1, !P5 ;  /* 0x000000010000780c */ /* 0x040fe40006f61670 */
[----:B------:R-:W-:Y:S01]  /*147a0*/  ISETP.LT.OR P4, PT, R0, 0x1, !P2 ;  /* 0x000000010000780c */ /* 0x000fe20005781670 */
[----:B---3--:R-:W-:-:S05]  /*147b0*/  @!P0 IMAD R9, R9, R17, RZ ;  /* 0x0000001109098224 */ /* 0x008fca00078e02ff */
[----:B------:R0:W-:Y:S07]  /*147c0*/  @!P0 STG.E.U8 desc[UR52][R4.64+0x39], R9 ;  /* 0x0000390904008986 */ /* 0x0001ee000c101134 */
[-C--:B-----5:R-:W-:Y:S01]  /*147d0*/  @!P4 IMAD R8, R8, R17.reuse, RZ ;  /* 0x000000110808c224 */ /* 0x0a0fe200078e02ff */
[----:B0-----:R-:W3:Y:S04]  /*147e0*/  LDL.LU R9, [R1+0x98] ;  /* 0x0000980001097983 */ /* 0x001ee80000300800 */
[----:B------:R-:W-:Y:S01]  /*147f0*/  @!P4 STG.E.U8 desc[UR52][R2.64+0x41], R8 ;  /* 0x000041080200c986 */ /* 0x000fe2000c101134 */
[----:B----4-:R-:W-:-:S05]  /*14800*/  @!P3 IMAD R6, R6, R17, RZ ;  /* 0x000000110606b224 */ /* 0x010fca00078e02ff */
[----:B------:R0:W-:Y:S04]  /*14810*/  @!P3 STG.E.U8 desc[UR52][R2.64+0x40], R6 ;  /* 0x000040060200b986 */ /* 0x0001e8000c101134 */
[----:B0-----:R-:W4:Y:S04]  /*14820*/  LDL.LU R6, [R1+0x88] ;  /* 0x0000880001067983 */ /* 0x001f280000300800 */
[----:B------:R-:W5:Y:S01]  /*14830*/  LDL.LU R8, [R1+0x8c] ;  /* 0x00008c0001087983 */ /* 0x000f620000300800 */
[C---:B------:R-:W-:Y:S02]  /*14840*/  ISETP.LT.OR P1, PT, R0.reuse, 0x9, !P5 ;  /* 0x000000090000780c */ /* 0x040fe40006f21670 */
[----:B------:R-:W-:-:S02]  /*14850*/  ISETP.LT.OR P2, PT, R0, 0x9, !P2 ;  /* 0x000000090000780c */ /* 0x000fc40005741670 */
[----:B------:R-:W-:-:S09]  /*14860*/  ISETP.GE.AND P5, PT, R7, 0x49, PT ;  /* 0x000000490700780c */ /* 0x000fd20003fa6270 */
[-C--:B----4-:R-:W-:Y:S02]  /*14870*/  @!P1 IMAD R6, R6, R17.reuse, RZ ;  /* 0x0000001106069224 */ /* 0x090fe400078e02ff */
[----:B-----5:R-:W-:-:S03]  /*14880*/  @!P2 IMAD R8, R8, R17, RZ ;  /* 0x000000110808a224 */ /* 0x020fc600078e02ff */
[----:B------:R0:W-:Y:S04]  /*14890*/  @!P1 STG.E.U8 desc[UR52][R4.64+0x40], R6 ;  /* 0x0000400604009986 */ /* 0x0001e8000c101134 */
[----:B------:R1:W-:Y:S04]  /*148a0*/  @!P2 STG.E.U8 desc[UR52][R4.64+0x41], R8 ;  /* 0x000041080400a986 */ /* 0x0003e8000c101134 */
[----:B0-----:R-:W4:Y:S04]  /*148b0*/  LDL.LU R6, [R1+0x90] ;  /* 0x0000900001067983 */ /* 0x001f280000300800 */
[----:B-1----:R-:W5:Y:S01]  /*148c0*/  LDL.LU R8, [R1+0x94] ;  /* 0x0000940001087983 */ /* 0x002f620000300800 */
[----:B------:R-:W-:-:S02]  /*148d0*/  ISETP.GE.AND P0, PT, R7, 0x4a, PT ;  /* 0x0000004a0700780c */ /* 0x000fc40003f06270 */
[C---:B------:R-:W-:Y:S02]  /*148e0*/  ISETP.LT.OR P3, PT, R0.reuse, 0x1, !P5 ;  /* 0x000000010000780c */ /* 0x040fe40006f61670 */
[C---:B------:R-:W-:Y:S02]  /*148f0*/  ISETP.LT.OR P4, PT, R0.reuse, 0x1, !P0 ;  /* 0x000000010000780c */ /* 0x040fe40004781670 */
[C---:B------:R-:W-:Y:S02]  /*14900*/  ISETP.LT.OR P1, PT, R0.reuse, 0x9, !P5 ;  /* 0x000000090000780c */ /* 0x040fe40006f21670 */
[C---:B------:R-:W-:Y:S02]  /*14910*/  ISETP.GE.AND P5, PT, R7.reuse, 0x51, PT ;  /* 0x000000510700780c */ /* 0x040fe40003fa6270 */
[----:B------:R-:W-:Y:S02]  /*14920*/  ISETP.GE.AND P2, PT, R7, 0x52, PT ;  /* 0x000000520700780c */ /* 0x000fe40003f46270 */
[----:B------:R-:W-:-:S07]  /*14930*/  ISETP.LT.OR P0, PT, R0, 0x9, !P0 ;  /* 0x000000090000780c */ /* 0x000fce0004701670 */
[----:B---3--:R-:W-:-:S06]  /*14940*/  @!P1 IMAD R9, R9, R17, RZ ;  /* 0x0000001109099224 */ /* 0x008fcc00078e02ff */
[-C--:B------:R-:W-:Y:S02]  /*14950*/  @!P0 IMAD R11, R11, R17.reuse, RZ ;  /* 0x000000110b0b8224 */ /* 0x080fe400078e02ff */
[-C--:B----4-:R-:W-:Y:S02]  /*14960*/  @!P3 IMAD R6, R6, R17.reuse, RZ ;  /* 0x000000110606b224 */ /* 0x090fe400078e02ff */
[----:B-----5:R-:W-:-:S03]  /*14970*/  @!P4 IMAD R8, R8, R17, RZ ;  /* 0x000000110808c224 */ /* 0x020fc600078e02ff */
[----:B------:R-:W-:Y:S01]  /*14980*/  @!P3 STG.E.U8 desc[UR52][R2.64+0x48], R6 ;  /* 0x000048060200b986 */ /* 0x000fe2000c101134 */
[----:B------:R-:W-:-:S03]  /*14990*/  ISETP.LT.OR P3, PT, R0, 0x1, !P5 ;  /* 0x000000010000780c */ /* 0x000fc60006f61670 */
[----:B------:R-:W-:Y:S01]  /*149a0*/  @!P4 STG.E.U8 desc[UR52][R2.64+0x49], R8 ;  /* 0x000049080200c986 */ /* 0x000fe2000c101134 */
[----:B------:R-:W-:-:S03]  /*149b0*/  ISETP.LT.OR P4, PT, R0, 0x1, !P2 ;  /* 0x000000010000780c */ /* 0x000fc60005781670 */
[----:B------:R0:W-:Y:S01]  /*149c0*/  @!P1 STG.E.U8 desc[UR52][R4.64+0x48], R9 ;  /* 0x0000480904009986 */ /* 0x0001e2000c101134 */
[C---:B------:R-:W-:Y:S02]  /*149d0*/  ISETP.LT.OR P1, PT, R0.reuse, 0x9, !P5 ;  /* 0x000000090000780c */ /* 0x040fe40006f21670 */
[----:B------:R-:W-:Y:S01]  /*149e0*/  ISETP.GE.AND P5, PT, R7, 0x59, PT ;  /* 0x000000590700780c */ /* 0x000fe20003fa6270 */
[----:B------:R1:W-:Y:S02]  /*149f0*/  @!P0 STG.E.U8 desc[UR52][R4.64+0x49], R11 ;  /* 0x0000490b04008986 */ /* 0x0003e4000c101134 */
[----:B------:R-:W-:Y:S01]  /*14a00*/  @!P3 IMAD R13, R13, R17, RZ ;  /* 0x000000110d0db224 */ /* 0x000fe200078e02ff */
[----:B------:R-:W-:-:S03]  /*14a10*/  ISETP.LT.OR P2, PT, R0, 0x9, !P2 ;  /* 0x000000090000780c */ /* 0x000fc60005741670 */
[----:B------:R-:W-:Y:S01]  /*14a20*/  @!P4 IMAD R15, R15, R17, RZ ;  /* 0x000000110f0fc224 */ /* 0x000fe200078e02ff */
[----:B------:R-:W-:Y:S01]  /*14a30*/  ISETP.GE.AND P0, PT, R7, 0x5a, PT ;  /* 0x0000005a0700780c */ /* 0x000fe20003f06270 */
[----:B------:R-:W-:Y:S01]  /*14a40*/  @!P3 STG.E.U8 desc[UR52][R2.64+0x50], R13 ;  /* 0x0000500d0200b986 */ /* 0x000fe2000c101134 */
[----:B------:R-:W-:-:S03]  /*14a50*/  ISETP.LT.OR P3, PT, R0, 0x1, !P5 ;  /* 0x000000010000780c */ /* 0x000fc60006f61670 */
[----:B------:R-:W-:Y:S01]  /*14a60*/  @!P4 STG.E.U8 desc[UR52][R2.64+0x51], R15 ;  /* 0x0000510f0200c986 */ /* 0x000fe2000c101134 */
[----:B------:R-:W-:Y:S01]  /*14a70*/  ISETP.LT.OR P4, PT, R0, 0x1, !P0 ;  /* 0x000000010000780c */ /* 0x000fe20004781670 */
[-C--:B0-----:R-:W-:Y:S02]  /*14a80*/  @!P1 IMAD R9, R235, R17.reuse, RZ ;  /* 0x00000011eb099224 */ /* 0x081fe400078e02ff */
[----:B------:R-:W-:-:S03]  /*14a90*/  @!P2 IMAD R21, R21, R17, RZ ;  /* 0x000000111515a224 */ /* 0x000fc600078e02ff */
[----:B------:R0:W-:Y:S01]  /*14aa0*/  @!P1 STG.E.U8 desc[UR52][R4.64+0x50], R9 ;  /* 0x0000500904009986 */ /* 0x0001e2000c101134 */
[----:B------:R-:W-:Y:S02]  /*14ab0*/  ISETP.LT.OR P1, PT, R0, 0x9, !P5 ;  /* 0x000000090000780c */ /* 0x000fe40006f21670 */
[-C--:B-1----:R-:W-:Y:S01]  /*14ac0*/  @!P3 IMAD R11, R234, R17.reuse, RZ ;  /* 0x00000011ea0bb224 */ /* 0x082fe200078e02ff */
[----:B------:R1:W-:Y:S01]  /*14ad0*/  @!P2 STG.E.U8 desc[UR52][R4.64+0x51], R21 ;  /* 0x000051150400a986 */ /* 0x0003e2000c101134 */
[----:B------:R-:W-:Y:S02]  /*14ae0*/  ISETP.GE.AND P5, PT, R7, 0x61, PT ;  /* 0x000000610700780c */ /* 0x000fe40003fa6270 */
[----:B------:R-:W-:Y:S01]  /*14af0*/  @!P4 IMAD R23, R23, R17, RZ ;  /* 0x000000111717c224 */ /* 0x000fe200078e02ff */
[----:B------:R-:W-:Y:S02]  /*14b00*/  ISETP.GE.AND P2, PT, R7, 0x62, PT ;  /* 0x000000620700780c */ /* 0x000fe40003f46270 */
[C---:B------:R-:W-:Y:S01]  /*14b10*/  ISETP.LT.OR P0, PT, R0.reuse, 0x9, !P0 ;  /* 0x000000090000780c */ /* 0x040fe20004701670 */
[----:B------:R-:W-:Y:S01]  /*14b20*/  @!P3 STG.E.U8 desc[UR52][R2.64+0x58], R11 ;  /* 0x0000580b0200b986 */ /* 0x000fe2000c101134 */
[----:B------:R-:W-:-:S03]  /*14b30*/  ISETP.LT.OR P3, PT, R0, 0x1, !P5 ;  /* 0x000000010000780c */ /* 0x000fc60006f61670 */
[----:B------:R-:W-:Y:S01]  /*14b40*/  @!P4 STG.E.U8 desc[UR52][R2.64+0x59], R23 ;  /* 0x000059170200c986 */ /* 0x000fe2000c101134 */
[----:B------:R-:W-:Y:S01]  /*14b50*/  ISETP.LT.OR P4, PT, R0, 0x1, !P2 ;  /* 0x000000010000780c */ /* 0x000fe20005781670 */
[----:B0-----:R-:W-:-:S06]  /*14b60*/  @!P1 IMAD R9, R233, R17, RZ ;  /* 0x00000011e9099224 */ /* 0x001fcc00078e02ff */
[-C--:B------:R-:W-:Y:S01]  /*14b70*/  @!P0 IMAD R13, R232, R17.reuse, RZ ;  /* 0x00000011e80d8224 */ /* 0x080fe200078e02ff */
[----:B------:R0:W-:Y:S01]  /*14b80*/  @!P1 STG.E.U8 desc[UR52][R4.64+0x58], R9 ;  /* 0x0000580904009986 */ /* 0x0001e2000c101134 */
[-C--:B------:R-:W-:Y:S01]  /*14b90*/  @!P3 IMAD R15, R231, R17.reuse, RZ ;  /* 0x00000011e70fb224 */ /* 0x080fe200078e02ff */
[----:B------:R-:W-:Y:S02]  /*14ba0*/  ISETP.LT.OR P1, PT, R0, 0x9, !P5 ;  /* 0x000000090000780c */ /* 0x000fe40006f21670 */
[----:B------:R3:W-:Y:S01]  /*14bb0*/  @!P0 STG.E.U8 desc[UR52][R4.64+0x59], R13 ;  /* 0x0000590d04008986 */ /* 0x0007e2000c101134 */
[----:B-1----:R-:W-:Y:S01]  /*14bc0*/  @!P4 IMAD R21, R230, R17, RZ ;  /* 0x00000011e615c224 */ /* 0x002fe200078e02ff */
[C---:B------:R-:W-:Y:S02]  /*14bd0*/  ISETP.GE.AND P5, PT, R7.reuse, 0x69, PT ;  /* 0x000000690700780c */ /* 0x040fe40003fa6270 */
[C---:B------:R-:W-:Y:S02]  /*14be0*/  ISETP.LT.OR P2, PT, R0.reuse, 0x9, !P2 ;  /* 0x000000090000780c */ /* 0x040fe40005741670 */
[----:B------:R-:W-:Y:S01]  /*14bf0*/  ISETP.GE.AND P0, PT, R7, 0x6a, PT ;  /* 0x0000006a0700780c */ /* 0x000fe20003f06270 */
[----:B------:R-:W-:Y:S01]  /*14c00*/  @!P3 STG.E.U8 desc[UR52][R2.64+0x60], R15 ;  /* 0x0000600f0200b986 */ /* 0x000fe2000c101134 */
[----:B------:R-:W-:-:S03]  /*14c10*/  ISETP.LT.OR P3, PT, R0, 0x1, !P5 ;  /* 0x000000010000780c */ /* 0x000fc60006f61670 */
[----:B------:R-:W-:Y:S01]  /*14c20*/  @!P4 STG.E.U8 desc[UR52][R2.64+0x61], R21 ;  /* 0x000061150200c986 */ /* 0x000fe2000c101134 */
[----:B------:R-:W-:Y:S01]  /*14c30*/  ISETP.LT.OR P4, PT, R0, 0x1, !P0 ;  /* 0x000000010000780c */ /* 0x000fe20004781670 */
[----:B0-----:R-:W-:-:S04]  /*14c40*/  @!P1 IMAD R9, R229, R17, RZ ;  /* 0x00000011e5099224 */ /* 0x001fc800078e02ff */
[-C--:B------:R-:W-:Y:S01]  /*14c50*/  @!P2 IMAD R11, R228, R17.reuse, RZ ;  /* 0x00000011e40ba224 */ /* 0x080fe200078e02ff */
[----:B------:R0:W-:Y:S01]  /*14c60*/  @!P1 STG.E.U8 desc[UR52][R4.64+0x60], R9 ;  /* 0x0000600904009986 */ /* 0x0001e2000c101134 */
[----:B------:R-:W-:Y:S02]  /*14c70*/  ISETP.LT.OR P1, PT, R0, 0x9, !P5 ;  /* 0x000000090000780c */ /* 0x000fe40006f21670 */
[-C--:B---3--:R-:W-:Y:S01]  /*14c80*/  @!P3 IMAD R13, R227, R17.reuse, RZ ;  /* 0x00000011e30db224 */ /* 0x088fe200078e02ff */
[----:B------:R1:W-:Y:S01]  /*14c90*/  @!P2 STG.E.U8 desc[UR52][R4.64+0x61], R11 ;  /* 0x0000610b0400a986 */ /* 0x0003e2000c101134 */
[C---:B------:R-:W-:Y:S02]  /*14ca0*/  ISETP.GE.AND P5, PT, R7.reuse, 0x71, PT ;  /* 0x000000710700780c */ /* 0x040fe40003fa6270 */
        /* <DEDUP_REMOVED lines=8> */
[-C--:B-1----:R-:W-:Y:S01]  /*14d30*/  @!P0 IMAD R11, R224, R17.reuse, RZ ;  /* 0x00000011e00b8224 */ /* 0x082fe200078e02ff */
[----:B------:R0:W-:Y:S01]  /*14d40*/  @!P1 STG.E.U8 desc[UR52][R4.64+0x68], R9 ;  /* 0x0000680904009986 */ /* 0x0001e2000c101134 */
[-C--:B------:R-:W-:Y:S01]  /*14d50*/  @!P3 IMAD R15, R223, R17.reuse, RZ ;  /* 0x00000011df0fb224 */ /* 0x080fe200078e02ff */
[----:B------:R-:W-:Y:S02]  /*14d60*/  ISETP.LT.OR P1, PT, R0, 0x9, !P5 ;  /* 0x000000090000780c */ /* 0x000fe40006f21670 */
[----:B------:R1:W-:Y:S01]  /*14d70*/  @!P0 STG.E.U8 desc[UR52][R4.64+0x69], R11 ;  /* 0x0000690b04008986 */ /* 0x0003e2000c101134 */
[----:B------:R-:W-:Y:S01]  /*14d80*/  @!P4 IMAD R21, R222, R17, RZ ;  /* 0x00000011de15c224 */ /* 0x000fe200078e02ff */
        /* <DEDUP_REMOVED lines=11> */
[-C--:B-1----:R-:W-:Y:S01]  /*14e40*/  @!P3 IMAD R11, R219, R17.reuse, RZ ;  /* 0x00000011db0bb224 */ /* 0x082fe200078e02ff */
        /* <DEDUP_REMOVED lines=206> */
[-C--:B--2---:R-:W-:Y:S01]  /*15b30*/  @!P0 IMAD R11, R160, R17.reuse, RZ ;  /* 0x00000011a00b8224 */ /* 0x084fe200078e02ff */
        /* <DEDUP_REMOVED lines=20> */
[C---:B------:R-:W-:Y:S02]  /*15c80*/  ISETP.LT.OR P0, PT, R0.reuse, 0x9, !P0 ;  /* 0x000000090000780c */ /* 0x040fe40004701670 */
[----:B------:R-:W-:Y:S01]  /*15c90*/  ISETP.GE.AND P2, PT, R7, 0x102, PT ;  /* 0x000001020700780c */ /* 0x000fe20003f46270 */
[----:B------:R-:W-:Y:S01]  /*15ca0*/  @!P3 STG.E.U8 desc[UR52][R2.64+0xf8], R11 ;  /* 0x0000f80b0200b986 */ /* 0x000fe2000c101134 */
[----:B------:R-:W-:-:S03]  /*15cb0*/  ISETP.LT.OR P3, PT, R0, 0x1, !P5 ;  /* 0x000000010000780c */ /* 0x000fc60006f61670 */
[----:B------:R-:W-:Y:S01]  /*15cc0*/  @!P4 STG.E.U8 desc[UR52][R2.64+0xf9], R23 ;  /* 0x0000f9170200c986 */ /* 0x000fe2000c101134 */
[----:B------:R-:W-:Y:S01]  /*15cd0*/  ISETP.LT.OR P4, PT, R0, 0x1, !P2 ;  /* 0x000000010000780c */ /* 0x000fe20005781670 */
[----:B0-----:R-:W-:-:S04]  /*15ce0*/  @!P1 IMAD R9, R12, R17, RZ ;  /* 0x000000110c099224 */ /* 0x001fc800078e02ff */
[-C--:B-1----:R-:W-:Y:S01]  /*15cf0*/  @!P0 IMAD R13, R10, R17.reuse, RZ ;  /* 0x000000110a0d8224 */ /* 0x082fe200078e02ff */
[----:B------:R0:W-:Y:S01]  /*15d00*/  @!P1 STG.E.U8 desc[UR52][R4.64+0xf8], R9 ;  /* 0x0000f80904009986 */ /* 0x0001e2000c101134 */
[----:B------:R-:W-:Y:S02]  /*15d10*/  ISETP.LT.OR P1, PT, R0, 0x9, !P5 ;  /* 0x000000090000780c */ /* 0x000fe40006f21670 */
[-C--:B------:R-:W-:Y:S01]  /*15d20*/  @!P3 IMAD R15, R24, R17.reuse, RZ ;  /* 0x00000011180fb224 */ /* 0x080fe200078e02ff */
[----:B------:R-:W-:Y:S01]  /*15d30*/  @!P0 STG.E.U8 desc[UR52][R4.64+0xf9], R13 ;  /* 0x0000f90d04008986 */ /* 0x000fe2000c101134 */
[----:B------:R-:W-:Y:S02]  /*15d40*/  ISETP.GE.AND P5, PT, R7, 0x109, PT ;  /* 0x000001090700780c */ /* 0x000fe40003fa6270 */
        /* <DEDUP_REMOVED lines=35> */
[----:B------:R-:W-:-:S04]  /*15f80*/  @!P2 IMAD R35, R35, R17, RZ ;  /* 0x000000112323a224 */ /* 0x000fc800078e02ff */
[-C--:B0-----:R-:W-:Y:S01]  /*15f90*/  @!P5 IMAD R9, R34, R17.reuse, RZ ;  /* 0x000000112209d224 */ /* 0x081fe200078e02ff */
[----:B------:R-:W-:Y:S01]  /*15fa0*/  @!P2 STG.E.U8 desc[UR52][R4.64+0x111], R35 ;  /* 0x000111230400a986 */ /* 0x000fe2000c101134 */
[----:B------:R-:W-:Y:S02]  /*15fb0*/  ISETP.GE.AND P2, PT, R7, 0x121, PT ;  /* 0x000001210700780c */ /* 0x000fe40003f46270 */
[-C--:B------:R-:W-:Y:S01]  /*15fc0*/  @!P3 IMAD R37, R37, R17.reuse, RZ ;  /* 0x000000112525b224 */ /* 0x080fe200078e02ff */
[----:B------:R0:W-:Y:S01]  /*15fd0*/  @!P5 STG.E.U8 desc[UR52][R4.64+0x110], R9 ;  /* 0x000110090400d986 */ /* 0x0001e2000c101134 */
[----:B------:R-:W-:Y:S02]  /*15fe0*/  ISETP.LT.OR P0, PT, R0, 0x9, !P0 ;  /* 0x000000090000780c */ /* 0x000fe40004701670 */
[----:B------:R-:W-:Y:S01]  /*15ff0*/  @!P4 IMAD R11, R36, R17, RZ ;  /* 0x00000011240bc224 */ /* 0x000fe200078e02ff */
[C---:B------:R-:W-:Y:S02]  /*16000*/  ISETP.LT.OR P1, PT, R0.reuse, 0x9, !P1 ;  /* 0x000000090000780c */ /* 0x040fe40004f21670 */
[----:B------:R-:W-:Y:S01]  /*16010*/  ISETP.GE.AND P5, PT, R7, 0x122, PT ;  /* 0x000001220700780c */ /* 0x000fe20003fa6270 */
[----:B------:R-:W-:Y:S01]  /*16020*/  @!P3 STG.E.U8 desc[UR52][R2.64+0x119], R37 ;  /* 0x000119250200b986 */ /* 0x000fe2000c101134 */
[----:B------:R-:W-:-:S03]  /*16030*/  ISETP.LT.OR P3, PT, R0, 0x1, !P2 ;  /* 0x000000010000780c */ /* 0x000fc60005761670 */
[----:B------:R-:W-:Y:S01]  /*16040*/  @!P4 STG.E.U8 desc[UR52][R2.64+0x118], R11 ;  /* 0x0001180b0200c986 */ /* 0x000fe2000c101134 */
[----:B------:R-:W-:Y:S02]  /*16050*/  ISETP.LT.OR P4, PT, R0, 0x1, !P5 ;  /* 0x000000010000780c */ /* 0x000fe40006f81670 */
[----:B------:R-:W-:-:S03]  /*16060*/  @!P0 IMAD R39, R39, R17, RZ ;  /* 0x0000001127278224 */ /* 0x000fc600078e02ff */
[-C--:B0-----:R-:W-:Y:S01]  /*16070*/  @!P1 IMAD R9, R38, R17.reuse, RZ ;  /* 0x0000001126099224 */ /* 0x081fe200078e02ff */
[----:B------:R-:W-:Y:S01]  /*16080*/  ISETP.LT.OR P5, PT, R0, 0x9, !P5 ;  /* 0x000000090000780c */ /* 0x000fe20006fa1670 */
[----:B------:R-:W-:Y:S02]  /*16090*/  @!P0 STG.E.U8 desc[UR52][R4.64+0x119], R39 ;  /* 0x0001192704008986 */ /* 0x000fe4000c101134 */
[-C--:B------:R-:W-:Y:S01]  /*160a0*/  @!P3 IMAD R13, R40, R17.reuse, RZ ;  /* 0x00000011280db224 */ /* 0x080fe200078e02ff */
[----:B------:R-:W-:Y:S01]  /*160b0*/  ISETP.GE.AND P0, PT, R7, 0x12a, PT ;  /* 0x0000012a0700780c */ /* 0x000fe20003f06270 */
[----:B------:R0:W-:Y:S02]  /*160c0*/  @!P1 STG.E.U8 desc[UR52][R4.64+0x118], R9 ;  /* 0x0001180904009986 */ /* 0x0001e4000c101134 */
        /* <DEDUP_REMOVED lines=183> */
[----:B------:R-:W-:Y:S02]  /*16c40*/  ISETP.GE.AND P2, PT, R7, 0x192, PT ;  /* 0x000001920700780c */ /* 0x000fe40003f46270 */
[C---:B------:R-:W-:Y:S01]  /*16c50*/  ISETP.LT.OR P0, PT, R0.reuse, 0x9, !P0 ;  /* 0x000000090000780c */ /* 0x040fe20004701670 */
[----:B------:R-:W-:Y:S01]  /*16c60*/  @!P3 STG.E.U8 desc[UR52][R2.64+0x189], R93 ;  /* 0x0001895d0200b986 */ /* 0x000fe2000c101134 */
[----:B------:R-:W-:-:S03]  /*16c70*/  ISETP.LT.OR P3, PT, R0, 0x1, !P5 ;  /* 0x000000010000780c */ /* 0x000fc60006f61670 */
[----:B------:R-:W-:Y:S01]  /*16c80*/  @!P4 STG.E.U8 desc[UR52][R2.64+0x188], R11 ;  /* 0x0001880b0200c986 */ /* 0x000fe2000c101134 */
[----:B------:R-:W-:Y:S02]  /*16c90*/  ISETP.LT.OR P4, PT, R0, 0x1, !P2 ;  /* 0x000000010000780c */ /* 0x000fe40005781670 */
[----:B0-----:R-:W-:-:S05]  /*16ca0*/  @!P1 IMAD R9, R94, R17, RZ ;  /* 0x000000115e099224 */ /* 0x001fca00078e02ff */
[-C--:B------:R-:W-:Y:S02]  /*16cb0*/  @!P0 IMAD R95, R95, R17.reuse, RZ ;  /* 0x000000115f5f8224 */ /* 0x080fe400078e02ff */
[-C--:B------:R-:W-:Y:S01]  /*16cc0*/  @!P3 IMAD R13, R96, R17.reuse, RZ ;  /* 0x00000011600db224 */ /* 0x080fe200078e02ff */
[----:B------:R0:W-:Y:S01]  /*16cd0*/  @!P1 STG.E.U8 desc[UR52][R4.64+0x188], R9 ;  /* 0x0001880904009986 */ /* 0x0001e2000c101134 */
[C---:B------:R-:W-:Y:S02]  /*16ce0*/  ISETP.LT.OR P5, PT, R0.reuse, 0x9, !P5 ;  /* 0x000000090000780c */ /* 0x040fe40006fa1670 */
[----:B------:R-:W-:Y:S01]  /*16cf0*/  @!P4 IMAD R97, R97, R17, RZ ;  /* 0x000000116161c224 */ /* 0x000fe200078e02ff */
[----:B------:R-:W-:Y:S01]  /*16d00*/  @!P0 STG.E.U8 desc[UR52][R4.64+0x189], R95 ;  /* 0x0001895f04008986 */ /* 0x000fe2000c101134 */
[----:B------:R-:W-:Y:S02]  /*16d10*/  ISETP.LT.OR P2, PT, R0, 0x9, !P2 ;  /* 0x000000090000780c */ /* 0x000fe40005741670 */
[----:B------:R-:W-:-:S02]  /*16d20*/  ISETP.GE.AND P1, PT, R7, 0x199, PT ;  /* 0x000001990700780c */ /* 0x000fc40003f26270 */
[----:B------:R-:W-:Y:S01]  /*16d30*/  ISETP.GE.AND P0, PT, R7, 0x19a, PT ;  /* 0x0000019a0700780c */ /* 0x000fe20003f06270 */
[----:B------:R-:W-:Y:S03]  /*16d40*/  @!P3 STG.E.U8 desc[UR52][R2.64+0x190], R13 ;  /* 0x0001900d0200b986 */ /* 0x000fe6000c101134 */
[C---:B------:R-:W-:Y:S01]  /*16d50*/  ISETP.LT.OR P3, PT, R0.reuse, 0x1, !P0 ;  /* 0x000000010000780c */ /* 0x040fe20004761670 */
[----:B------:R-:W-:Y:S01]  /*16d60*/  @!P4 STG.E.U8 desc[UR52][R2.64+0x191], R97 ;  /* 0x000191610200c986 */ /* 0x000fe2000c101134 */
[----:B------:R-:W-:Y:S01]  /*16d70*/  ISETP.LT.OR P4, PT, R0, 0x1, !P1 ;  /* 0x000000010000780c */ /* 0x000fe20004f81670 */
[-C--:B0-----:R-:W-:Y:S02]  /*16d80*/  @!P5 IMAD R9, R98, R17.reuse, RZ ;  /* 0x000000116209d224 */ /* 0x081fe400078e02ff */
[----:B------:R-:W-:Y:S01]  /*16d90*/  @!P2 IMAD R99, R99, R17, RZ ;  /* 0x000000116363a224 */ /* 0x000fe200078e02ff */
[----:B------:R-:W-:-:S02]  /*16da0*/  ISETP.LT.OR P1, PT, R0, 0x9, !P1 ;  /* 0x000000090000780c */ /* 0x000fc40004f21670 */
[----:B------:R0:W-:Y:S01]  /*16db0*/  @!P5 STG.E.U8 desc[UR52][R4.64+0x190], R9 ;  /* 0x000190090400d986 */ /* 0x0001e2000c101134 */
[----:B------:R-:W-:Y:S02]  /*16dc0*/  ISETP.GE.AND P5, PT, R7, 0x1a2, PT ;  /* 0x000001a20700780c */ /* 0x000fe40003fa6270 */
[----:B------:R-:W-:Y:S01]  /*16dd0*/  ISETP.LT.OR P0, PT, R0, 0x9, !P0 ;  /* 0x000000090000780c */ /* 0x000fe20004701670 */
[----:B------:R-:W-:Y:S01]  /*16de0*/  @!P2 STG.E.U8 desc[UR52][R4.64+0x191], R99 ;  /* 0x000191630400a986 */ /* 0x000fe2000c101134 */
[-C--:B------:R-:W-:Y:S02]  /*16df0*/  @!P3 IMAD R101, R101, R17.reuse, RZ ;  /* 0x000000116565b224 */ /* 0x080fe400078e02ff */
[----:B------:R-:W-:Y:S01]  /*16e00*/  @!P4 IMAD R11, R100, R17, RZ ;  /* 0x00000011640bc224 */ /* 0x000fe200078e02ff */
[----:B------:R-:W-:Y:S02]  /*16e10*/  ISETP.GE.AND P2, PT, R7, 0x1a1, PT ;  /* 0x000001a10700780c */ /* 0x000fe40003f46270 */
[----:B------:R-:W-:Y:S02]  /*16e20*/  @!P3 STG.E.U8 desc[UR52][R2.64+0x199], R101 ;  /* 0x000199650200b986 */ /* 0x000fe4000c101134 */
[----:B------:R-:W-:-:S02]  /*16e30*/  ISETP.LT.OR P3, PT, R0, 0x1, !P2 ;  /* 0x000000010000780c */ /* 0x000fc40005761670 */
[----:B------:R-:W-:Y:S01]  /*16e40*/  @!P4 STG.E.U8 desc[UR52][R2.64+0x198], R11 ;  /* 0x0001980b0200c986 */ /* 0x000fe2000c101134 */
[----:B------:R-:W-:Y:S01]  /*16e50*/  ISETP.LT.OR P4, PT, R0, 0x1, !P5 ;  /* 0x000000010000780c */ /* 0x000fe20006f81670 */
[-C--:B0-----:R-:W-:Y:S02]  /*16e60*/  @!P1 IMAD R9, R102, R17.reuse, RZ ;  /* 0x0000001166099224 */ /* 0x081fe400078e02ff */
[----:B------:R-:W-:Y:S01]  /*16e70*/  @!P0 IMAD R103, R103, R17, RZ ;  /* 0x0000001167678224 */ /* 0x000fe200078e02ff */
[C---:B------:R-:W-:Y:S02]  /*16e80*/  ISETP.LT.OR P2, PT, R0.reuse, 0x9, !P2 ;  /* 0x000000090000780c */ /* 0x040fe40005741670 */
[----:B------:R0:W-:Y:S01]  /*16e90*/  @!P1 STG.E.U8 desc[UR52][R4.64+0x198], R9 ;  /* 0x0001980904009986 */ /* 0x0001e2000c101134 */
[----:B------:R-:W-:-:S03]  /*16ea0*/  ISETP.LT.OR P5, PT, R0, 0x9, !P5 ;  /* 0x000000090000780c */ /* 0x000fc60006fa1670 */
[-C--:B------:R-:W-:Y:S01]  /*16eb0*/  @!P3 IMAD R13, R104, R17.reuse, RZ ;  /* 0x00000011680db224 */ /* 0x080fe200078e02ff */
[----:B------:R-:W-:Y:S02]  /*16ec0*/  @!P0 STG.E.U8 desc[UR52][R4.64+0x199], R103 ;  /* 0x0001996704008986 */ /* 0x000fe4000c101134 */
[-C--:B------:R-:W-:Y:S01]  /*16ed0*/  @!P4 IMAD R105, R105, R17.reuse, RZ ;  /* 0x000000116969c224 */ /* 0x080fe200078e02ff */
[C---:B------:R-:W-:Y:S02]  /*16ee0*/  ISETP.GE.AND P1, PT, R7.reuse, 0x1a9, PT ;  /* 0x000001a90700780c */ /* 0x040fe40003f26270 */
[----:B------:R-:W-:Y:S01]  /*16ef0*/  ISETP.GE.AND P0, PT, R7, 0x1aa, PT ;  /* 0x000001aa0700780c */ /* 0x000fe20003f06270 */
[----:B------:R-:W-:Y:S03]  /*16f00*/  @!P3 STG.E.U8 desc[UR52][R2.64+0x1a0], R13 ;  /* 0x0001a00d0200b986 */ /* 0x000fe6000c101134 */
[C---:B------:R-:W-:Y:S01]  /*16f10*/  ISETP.LT.OR P3, PT, R0.reuse, 0x1, !P0 ;  /* 0x000000010000780c */ /* 0x040fe20004761670 */
[----:B------:R-:W-:Y:S01]  /*16f20*/  @!P4 STG.E.U8 desc[UR52][R2.64+0x1a1], R105 ;  /* 0x0001a1690200c986 */ /* 0x000fe2000c101134 */
[----:B------:R-:W-:Y:S01]  /*16f30*/  ISETP.LT.OR P4, PT, R0, 0x1, !P1 ;  /* 0x000000010000780c */ /* 0x000fe20004f81670 */
[----:B0-----:R-:W-:-:S02]  /*16f40*/  @!P2 IMAD R9, R106, R17, RZ ;  /* 0x000000116a09a224 */ /* 0x001fc400078e02ff */
[-C--:B------:R-:W-:Y:S01]  /*16f50*/  @!P5 IMAD R107, R107, R17.reuse, RZ ;  /* 0x000000116b6bd224 */ /* 0x080fe200078e02ff */
[C---:B------:R-:W-:Y:S02]  /*16f60*/  ISETP.LT.OR P1, PT, R0.reuse, 0x9, !P1 ;  /* 0x000000090000780c */ /* 0x040fe40004f21670 */
[----:B------:R0:W-:Y:S01]  /*16f70*/  @!P2 STG.E.U8 desc[UR52][R4.64+0x1a0], R9 ;  /* 0x0001a0090400a986 */ /* 0x0001e2000c101134 */
[----:B------:R-:W-:Y:S02]  /*16f80*/  ISETP.GE.AND P2, PT, R7, 0x1b2, PT ;  /* 0x000001b20700780c */ /* 0x000fe40003f46270 */
[----:B------:R-:W-:Y:S01]  /*16f90*/  ISETP.LT.OR P0, PT, R0, 0x9, !P0 ;  /* 0x000000090000780c */ /* 0x000fe20004701670 */
[----:B------:R-:W-:Y:S01]  /*16fa0*/  @!P5 STG.E.U8 desc[UR52][R4.64+0x1a1], R107 ;  /* 0x0001a16b0400d986 */ /* 0x000fe2000c101134 */
[-C--:B------:R-:W-:Y:S02]  /*16fb0*/  @!P3 IMAD R109, R109, R17.reuse, RZ ;  /* 0x000000116d6db224 */ /* 0x080fe400078e02ff */
[----:B------:R-:W-:Y:S01]  /*16fc0*/  @!P4 IMAD R11, R108, R17, RZ ;  /* 0x000000116c0bc224 */ /* 0x000fe200078e02ff */
[----:B------:R-:W-:-:S02]  /*16fd0*/  ISETP.GE.AND P5, PT, R7, 0x1b1, PT ;  /* 0x000001b10700780c */ /* 0x000fc40003fa6270 */
[----:B------:R-:W-:Y:S02]  /*16fe0*/  @!P3 STG.E.U8 desc[UR52][R2.64+0x1a9], R109 ;  /* 0x0001a96d0200b986 */ /* 0x000fe4000c101134 */
[C---:B------:R-:W-:Y:S02]  /*16ff0*/  ISETP.LT.OR P3, PT, R0.reuse, 0x1, !P5 ;  /* 0x000000010000780c */ /* 0x040fe40006f61670 */
        /* <DEDUP_REMOVED lines=93> */
[----:B------:R-:W-:Y:S01]  /*175d0*/  @!P4 IMAD R137, R137, R17, RZ ;  /* 0x000000118989c224 */ /* 0x000fe200078e02ff */
[C---:B------:R-:W-:Y:S02]  /*175e0*/  ISETP.GE.AND P1, PT, R7.reuse, 0x1e9, PT ;  /* 0x000001e90700780c */ /* 0x040fe40003f26270 */
[----:B------:R-:W-:Y:S01]  /*175f0*/  ISETP.GE.AND P0, PT, R7, 0x1ea, PT ;  /* 0x000001ea0700780c */ /* 0x000fe20003f06270 */
[----:B------:R-:W-:Y:S01]  /*17600*/  @!P3 STG.E.U8 desc[UR52][R2.64+0x1e0], R13 ;  /* 0x0001e00d0200b986 */ /* 0x000fe2000c101134 */
[----:B------:R-:W-:-:S03]  /*17610*/  ISETP.LT.OR P3, PT, R0, 0x1, !P1 ;  /* 0x000000010000780c */ /* 0x000fc60004f61670 */
[----:B------:R-:W-:Y:S01]  /*17620*/  @!P4 STG.E.U8 desc[UR52][R2.64+0x1e1], R137 ;  /* 0x0001e1890200c986 */ /* 0x000fe2000c101134 */
[----:B------:R-:W-:Y:S01]  /*17630*/  ISETP.LT.OR P4, PT, R0, 0x1, !P0 ;  /* 0x000000010000780c */ /* 0x000fe20004781670 */
[-C--:B0-----:R-:W-:Y:S02]  /*17640*/  @!P2 IMAD R9, R138, R17.reuse, RZ ;  /* 0x000000118a09a224 */ /* 0x081fe400078e02ff */
[-C--:B------:R-:W-:Y:S01]  /*17650*/  @!P5 IMAD R139, R139, R17.reuse, RZ ;  /* 0x000000118b8bd224 */ /* 0x080fe200078e02ff */
[C---:B------:R-:W-:Y:S02]  /*17660*/  ISETP.LT.OR P0, PT, R0.reuse, 0x9, !P0 ;  /* 0x000000090000780c */ /* 0x040fe40004701670 */
[----:B------:R0:W-:Y:S01]  /*17670*/  @!P2 STG.E.U8 desc[UR52][R4.64+0x1e0], R9 ;  /* 0x0001e0090400a986 */ /* 0x0001e2000c101134 */
[----:B------:R-:W-:Y:S02]  /*17680*/  ISETP.LT.OR P2, PT, R0, 0x9, !P1 ;  /* 0x000000090000780c */ /* 0x000fe40004f41670 */
[----:B------:R-:W-:Y:S01]  /*17690*/  @!P3 IMAD R11, R140, R17, RZ ;  /* 0x000000118c0bb224 */ /* 0x000fe200078e02ff */
[----:B------:R-:W-:Y:S01]  /*176a0*/  @!P5 STG.E.U8 desc[UR52][R4.64+0x1e1], R139 ;  /* 0x0001e18b0400d986 */ /* 0x000fe2000c101134 */
[----:B------:R-:W-:-:S02]  /*176b0*/  ISETP.GE.AND P5, PT, R7, 0x1f1, PT ;  /* 0x000001f10700780c */ /* 0x000fc40003fa6270 */
        /* <DEDUP_REMOVED lines=9> */
[C---:B------:R-:W-:Y:S02]  /*17750*/  ISETP.GE.AND P2, PT, R7.reuse, 0x1f9, PT ;  /* 0x000001f90700780c */ /* 0x040fe40003f46270 */
[-C--:B------:R-:W-:Y:S01]  /*17760*/  @!P3 IMAD R13, R144, R17.reuse, RZ ;  /* 0x00000011900db224 */ /* 0x080fe200078e02ff */
[----:B------:R1:W-:Y:S01]  /*17770*/  @!P0 STG.E.U8 desc[UR52][R4.64+0x1e9], R143 ;  /* 0x0001e98f04008986 */ /* 0x0003e2000c101134 */
[----:B------:R-:W-:Y:S02]  /*17780*/  ISETP.GE.AND P0, PT, R7, 0x1fa, PT ;  /* 0x000001fa0700780c */ /* 0x000fe40003f06270 */
[----:B------:R-:W-:Y:S01]  /*17790*/  @!P4 IMAD R145, R145, R17, RZ ;  /* 0x000000119191c224 */ /* 0x000fe200078e02ff */
[----:B------:R1:W-:Y:S01]  /*177a0*/  @!P3 STG.E.U8 desc[UR52][R2.64+0x1f0], R13 ;  /* 0x0001f00d0200b986 */ /* 0x0003e2000c101134 */
[C---:B------:R-:W-:Y:S02]  /*177b0*/  ISETP.LT.OR P5, PT, R0.reuse, 0x9, !P5 ;  /* 0x000000090000780c */ /* 0x040fe40006fa1670 */
[C---:B------:R-:W-:Y:S01]  /*177c0*/  ISETP.LT.OR P1, PT, R0.reuse, 0x9, !P1 ;  /* 0x000000090000780c */ /* 0x040fe20004f21670 */
[----:B------:R1:W-:Y:S01]  /*177d0*/  @!P4 STG.E.U8 desc[UR52][R2.64+0x1f1], R145 ;  /* 0x0001f1910200c986 */ /* 0x0003e2000c101134 */
[----:B------:R-:W-:-:S02]  /*177e0*/  ISETP.LT.OR P4, PT, R0, 0x1, !P0 ;  /* 0x000000010000780c */ /* 0x000fc40004781670 */
[C---:B------:R-:W-:Y:S02]  /*177f0*/  ISETP.LT.OR P3, PT, R0.reuse, 0x1, !P2 ;  /* 0x000000010000780c */ /* 0x040fe40005761670 */
[C---:B------:R-:W-:Y:S02]  /*17800*/  ISETP.LT.OR P2, PT, R0.reuse, 0x9, !P2 ;  /* 0x000000090000780c */ /* 0x040fe40005741670 */
[----:B------:R-:W-:-:S03]  /*17810*/  ISETP.LT.OR P0, PT, R0, 0x9, !P0 ;  /* 0x000000090000780c */ /* 0x000fc60004701670 */
[-C--:B------:R-:W-:Y:S02]  /*17820*/  @!P5 IMAD R7, R146, R17.reuse, RZ ;  /* 0x000000119207d224 */ /* 0x080fe400078e02ff */
[-C--:B------:R-:W-:Y:S02]  /*17830*/  @!P1 IMAD R147, R147, R17.reuse, RZ ;  /* 0x0000001193939224 */ /* 0x080fe400078e02ff */
[-C--:B------:R-:W-:Y:S02]  /*17840*/  @!P4 IMAD R149, R149, R17.reuse, RZ ;  /* 0x000000119595c224 */ /* 0x080fe400078e02ff */
[-C--:B0-----:R-:W-:Y:S02]  /*17850*/  @!P3 IMAD R9, R148, R17.reuse, RZ ;  /* 0x000000119409b224 */ /* 0x081fe400078e02ff */
[-C--:B------:R-:W-:Y:S02]  /*17860*/  @!P2 IMAD R11, R150, R17.reuse, RZ ;  /* 0x00000011960ba224 */ /* 0x080fe400078e02ff */
[----:B------:R-:W-:Y:S01]  /*17870*/  @!P0 IMAD R151, R151, R17, RZ ;  /* 0x0000001197978224 */ /* 0x000fe200078e02ff */
[----:B------:R1:W-:Y:S04]  /*17880*/  @!P5 STG.E.U8 desc[UR52][R4.64+0x1f0], R7 ;  /* 0x0001f0070400d986 */ /* 0x0003e8000c101134 */
[----:B------:R1:W-:Y:S04]  /*17890*/  @!P1 STG.E.U8 desc[UR52][R4.64+0x1f1], R147 ;  /* 0x0001f19304009986 */ /* 0x0003e8000c101134 */
[----:B------:R1:W-:Y:S04]  /*178a0*/  @!P4 STG.E.U8 desc[UR52][R2.64+0x1f9], R149 ;  /* 0x0001f9950200c986 */ /* 0x0003e8000c101134 */
[----:B------:R1:W-:Y:S04]  /*178b0*/  @!P3 STG.E.U8 desc[UR52][R2.64+0x1f8], R9 ;  /* 0x0001f8090200b986 */ /* 0x0003e8000c101134 */
[----:B------:R1:W-:Y:S04]  /*178c0*/  @!P2 STG.E.U8 desc[UR52][R4.64+0x1f8], R11 ;  /* 0x0001f80b0400a986 */ /* 0x0003e8000c101134 */
[----:B------:R1:W-:Y:S02]  /*178d0*/  @!P0 STG.E.U8 desc[UR52][R4.64+0x1f9], R151 ;  /* 0x0001f99704008986 */ /* 0x0003e4000c101134 */
.L_x_550:
[----:B------:R-:W-:Y:S05]  /*178e0*/  BSYNC B0 ;  /* 0x0000000000007941 */ /* 0x000fea0003800000 */
.L_x_36:
[----:B------:R-:W4:Y:S01]  /*178f0*/  LDL.LU R25, [R1+0x204] ;  /* 0x0002040001197983 */ /* 0x000f220000300800 */
[----:B01----:R-:W-:Y:S01]  /*17900*/  IMAD.U32 R3, RZ, RZ, UR48 ;  /* 0x00000030ff037e24 */ /* 0x003fe2000f8e00ff */
[----:B------:R-:W-:Y:S01]  /*17910*/  MOV R0, UR50 ;  /* 0x0000003200007c02 */ /* 0x000fe20008000f00 */
[----:B------:R-:W-:Y:S01]  /*17920*/  IMAD.U32 R2, RZ, RZ, UR50 ;  /* 0x00000032ff027e24 */ /* 0x000fe2000f8e00ff */
[----:B------:R-:W5:Y:S01]  /*17930*/  LDL.LU R23, [R1+0x208] ;  /* 0x0002080001177983 */ /* 0x000f620000300800 */
[----:B------:R0:W-:Y:S01]  /*17940*/  SYNCS.ARRIVE.TRANS64.A1T0 RZ, [R3+UR43], RZ ;  /* 0x000000ff03ff79a7 */ /* 0x0001e2000810002b */
[----:B--23--:R-:W-:Y:S01]  /*17950*/  IMAD.MOV.U32 R4, RZ, RZ, -0x1 ;  /* 0xffffffffff047424 */ /* 0x00cfe200078e00ff */
[----:B------:R-:W-:Y:S01]  /*17960*/  ULDC.64 UR4, c[0x0][0x650] ;  /* 0x0001940000047ab9 */ /* 0x000fe20000000a00 */
[----:B0-----:R-:W-:Y:S01]  /*17970*/  IMAD.U32 R3, RZ, RZ, UR39 ;  /* 0x00000027ff037e24 */ /* 0x001fe2000f8e00ff */
[----:B-----5:R-:W-:Y:S02]  /*17980*/  LEA R23, P0, R0, R23, 0x1 ;  /* 0x0000001700177211 */ /* 0x020fe400078008ff */
[----:B------:R-:W-:-:S02]  /*17990*/  PRMT R0, RZ, 0x7610, R0 ;  /* 0x00007610ff007816 */ /* 0x000fc40000000000 */
[----:B----4-:R-:W-:Y:S01]  /*179a0*/  LEA.HI.X R25, R2, R25, R3, 0x1, P0 ;  /* 0x0000001902197211 */ /* 0x010fe200000f0c03 */
[----:B------:R-:W-:Y:S01]  /*179b0*/  IMAD.MOV.U32 R2, RZ, RZ, -0x1 ;  /* 0xffffffffff027424 */ /* 0x000fe200078e00ff */
[----:B------:R-:W-:Y:S01]  /*179c0*/  MOV R3, 0xffffffff ;  /* 0xffffffff00037802 */ /* 0x000fe20000000f00 */
[----:B------:R0:W-:Y:S01]  /*179d0*/  STL [R1+0x208], R23 ;  /* 0x0002081701007387 */ /* 0x0001e20000100800 */
[----:B------:R-:W-:-:S03]  /*179e0*/  ISETP.GE.U32.AND P0, PT, R23, UR4, PT ;  /* 0x0000000417007c0c */ /* 0x000fc6000bf06070 */
[----:B------:R0:W-:Y:S01]  /*179f0*/  STL [R1+0x204], R25 ;  /* 0x0002041901007387 */ /* 0x0001e20000100800 */
[----:B------:R-:W-:-:S03]  /*17a00*/  ISETP.GE.U32.AND.EX P0, PT, R25, UR5, PT, P0 ;  /* 0x0000000519007c0c */ /* 0x000fc6000bf06100 */
[----:B------:R0:W-:Y:S04]  /*17a10*/  STL [R1+0x20c], R4 ;  /* 0x00020c0401007387 */ /* 0x0001e80000100800 */
[----:B------:R0:W-:Y:S04]  /*17a20*/  STL [R1+0x200], R2 ;  /* 0x0002000201007387 */ /* 0x0001e80000100800 */
[----:B------:R0:W-:Y:S02]  /*17a30*/  STL [R1+0x210], R3 ;  /* 0x0002100301007387 */ /* 0x0001e40000100800 */
[----:B------:R-:W-:Y:S05]  /*17a40*/  @P0 BRA `(.L_x_551) ;  /* 0x00000004007c0947 */ /* 0x000fea0003800000 */
[----:B------:R-:W1:Y:S01]  /*17a50*/  S2R R14, SR_CTAID.X ;  /* 0x00000000000e7919 */ /* 0x000e620000002500 */
[----:B------:R-:W2:Y:S01]  /*17a60*/  LDC.64 R8, c[0x0][0x628] ;  /* 0x00018a00ff087b82 */ /* 0x000ea20000000a00 */
[----:B------:R-:W-:Y:S01]  /*17a70*/  ULDC UR4, c[0x0][0x150] ;  /* 0x0000540000047ab9 */ /* 0x000fe20000000800 */
[----:B------:R-:W-:Y:S01]  /*17a80*/  IMAD.MOV.U32 R6, RZ, RZ, R23 ;  /* 0x000000ffff067224 */ /* 0x000fe200078e0017 */
[----:B------:R-:W3:Y:S01]  /*17a90*/  S2R R20, SR_CTAID.Y ;  /* 0x0000000000147919 */ /* 0x000ee20000002600 */
[----:B------:R-:W-:-:S04]  /*17aa0*/  IMAD.MOV.U32 R7, RZ, RZ, R25 ;  /* 0x000000ffff077224 */ /* 0x000fc800078e0019 */
[----:B------:R-:W4:Y:S08]  /*17ab0*/  LDC R21, c[0x0][0x144] ;  /* 0x00005100ff157b82 */ /* 0x000f300000000800 */
[----:B------:R-:W0:Y:S08]  /*17ac0*/  LDC R10, c[0x0][0x630] ;  /* 0x00018c00ff0a7b82 */ /* 0x000e300000000800 */
[----:B------:R-:W0:Y:S01]  /*17ad0*/  LDC.64 R12, c[0x0][0x620] ;  /* 0x00018800ff0c7b82 */ /* 0x000e220000000a00 */
[----:B--2---:R-:W-:-:S04]  /*17ae0*/  ISETP.NE.U32.AND P0, PT, R8, RZ, PT ;  /* 0x000000ff0800720c */ /* 0x004fc80003f05070 */
[----:B------:R-:W-:Y:S02]  /*17af0*/  ISETP.NE.AND.EX P0, PT, R9, RZ, PT, P0 ;  /* 0x000000ff0900720c */ /* 0x000fe40003f05300 */
[----:B-1----:R-:W-:-:S05]  /*17b00*/  I2FP.F32.U32 R0, R14 ;  /* 0x0000000e00007245 */ /* 0x002fca0000201000 */
[----:B------:R-:W-:-:S04]  /*17b10*/  FMUL R0, R0, UR4 ;  /* 0x0000000400007c20 */ /* 0x000fc80008400000 */
[----:B------:R1:W2:Y:S02]  /*17b20*/  F2I.U32.TRUNC.NTZ R15, R0 ;  /* 0x00000000000f7305 */ /* 0x0002a4000020f000 */
[----:B---34-:R-:W-:Y:S05]  /*17b30*/  @!P0 BRA `(.L_x_552) ;  /* 0x0000000000288947 */ /* 0x018fea0003800000 */
[----:B-1----:R-:W1:Y:S02]  /*17b40*/  LDC R0, c[0x0][0x634] ;  /* 0x00018d00ff007b82 */ /* 0x002e640000000800 */
[----:B-1----:R-:W-:-:S04]  /*17b50*/  IADD3 R7, P0, R23, R0, RZ ;  /* 0x0000000017077210 */ /* 0x002fc80007f1e0ff */
[----:B------:R-:W-:-:S05]  /*17b60*/  IADD3.X R11, RZ, R25, RZ, P0, !PT ;  /* 0x00000019ff0b7210 */ /* 0x000fca00007fe4ff */
[----:B0-----:R-:W-:-:S04]  /*17b70*/  IMAD.WIDE.U32 R2, R11, R8, RZ ;  /* 0x000000080b027225 */ /* 0x001fc800078e00ff */
[----:B------:R-:W-:-:S04]  /*17b80*/  IMAD.WIDE.U32 R4, P0, R7, R9, R2 ;  /* 0x0000000907047225 */ /* 0x000fc80007800002 */
[----:B------:R-:W-:-:S04]  /*17b90*/  IMAD.WIDE.U32 R2, R7, R8, RZ ;  /* 0x0000000807027225 */ /* 0x000fc800078e00ff */
[----:B------:R-:W-:Y:S01]  /*17ba0*/  IMAD.X R7, RZ, RZ, RZ, P0 ;  /* 0x000000ffff077224 */ /* 0x000fe200000e06ff */
[----:B------:R-:W-:Y:S01]  /*17bb0*/  IADD3 RZ, P0, R3, R4, RZ ;  /* 0x0000000403ff7210 */ /* 0x000fe20007f1e0ff */
[----:B------:R-:W-:-:S04]  /*17bc0*/  IMAD.MOV.U32 R6, RZ, RZ, R5 ;  /* 0x000000ffff067224 */ /* 0x000fc800078e0005 */
[----:B------:R-:W-:-:S08]  /*17bd0*/  IMAD.WIDE.U32.X R6, R11, R9, R6, P0 ;  /* 0x000000090b067225 */ /* 0x000fd000000e0406 */
.L_x_552:
[-CC-:B0-----:R-:W-:Y:S01]  /*17be0*/  SHF.R.U64 R11, R6, R10.reuse, R7.reuse ;  /* 0x0000000a060b7219 */ /* 0x181fe20000001207 */
[----:B------:R-:W0:Y:S01]  /*17bf0*/  LDC.64 R26, c[0x0][0x640] ;  /* 0x00019000ff1a7b82 */ /* 0x000e220000000a00 */
[----:B-1----:R-:W-:Y:S01]  /*17c00*/  SHF.R.U32.HI R0, RZ, R10, R7 ;  /* 0x0000000aff007219 */ /* 0x002fe20000011607 */
[----:B------:R-:W-:Y:S01]  /*17c10*/  IMAD.MOV.U32 R2, RZ, RZ, R23 ;  /* 0x000000ffff027224 */ /* 0x000fe200078e0017 */
[----:B------:R-:W-:Y:S01]  /*17c20*/  IADD3 R5, P0, RZ, -R11, RZ ;  /* 0x8000000bff057210 */ /* 0x000fe20007f1e0ff */
[----:B------:R-:W-:Y:S01]  /*17c30*/  ULDC UR4, c[0x0][0x154] ;  /* 0x0000550000047ab9 */ /* 0x000fe20000000800 */
[----:B--2---:R-:W-:Y:S01]  /*17c40*/  IADD3 R15, -R15, RZ, RZ ;  /* 0x000000ff0f0f7210 */ /* 0x004fe20007ffe1ff */
[----:B------:R-:W-:Y:S02]  /*17c50*/  IMAD.MOV.U32 R7, RZ, RZ, 0x1 ;  /* 0x00000001ff077424 */ /* 0x000fe400078e00ff */
[----:B------:R-:W1:Y:S01]  /*17c60*/  LDC R4, c[0x0][0x618] ;  /* 0x00018600ff047b82 */ /* 0x000e620000000800 */
[----:B------:R-:W-:-:S02]  /*17c70*/  IMAD.X R3, RZ, RZ, ~R0, P0 ;  /* 0x000000ffff037224 */ /* 0x000fc400000e0e00 */
[----:B------:R-:W-:Y:S02]  /*17c80*/  IMAD R21, R21, R15, R14 ;  /* 0x0000000f15157224 */ /* 0x000fe400078e020e */
[-C--:B------:R-:W-:Y:S02]  /*17c90*/  IMAD R0, R3, R12.reuse, RZ ;  /* 0x0000000c03007224 */ /* 0x080fe400078e02ff */
[----:B------:R-:W-:Y:S01]  /*17ca0*/  IMAD.MOV.U32 R3, RZ, RZ, R25 ;  /* 0x000000ffff037224 */ /* 0x000fe200078e0019 */
[----:B------:R-:W2:Y:S01]  /*17cb0*/  LDC R6, c[0x0][0x608] ;  /* 0x00018200ff067b82 */ /* 0x000ea20000000800 */
[----:B------:R-:W-:-:S04]  /*17cc0*/  IMAD.WIDE.U32 R2, R5, R12, R2 ;  /* 0x0000000c05027225 */ /* 0x000fc800078e0002 */
[----:B------:R-:W-:-:S03]  /*17cd0*/  IMAD R5, R5, R13, R0 ;  /* 0x0000000d05057224 */ /* 0x000fc600078e0200 */
[----:B------:R-:W3:Y:S01]  /*17ce0*/  LDC R24, c[0x0][0x658] ;  /* 0x00019600ff187b82 */ /* 0x000ee20000000800 */
[----:B------:R-:W-:Y:S01]  /*17cf0*/  I2FP.F32.U32 R0, R20 ;  /* 0x0000001400007245 */ /* 0x000fe20000201000 */
[----:B------:R-:W-:Y:S01]  /*17d00*/  IMAD.IADD R3, R3, 0x1, R5 ;  /* 0x0000000103037824 */ /* 0x000fe200078e0205 */
[----:B0-----:R-:W-:-:S03]  /*17d10*/  ISETP.NE.U32.AND P0, PT, R26, RZ, PT ;  /* 0x000000ff1a00720c */ /* 0x001fc60003f05070 */
[----:B------:R-:W-:Y:S01]  /*17d20*/  FMUL R0, R0, UR4 ;  /* 0x0000000400007c20 */ /* 0x000fe20008400000 */
[----:B------:R-:W-:Y:S01]  /*17d30*/  MOV R5, 0xffffffff ;  /* 0xffffffff00057802 */ /* 0x000fe20000000f00 */
[----:B------:R-:W0:Y:S01]  /*17d40*/  LDC R15, c[0x0][0x148] ;  /* 0x00005200ff0f7b82 */ /* 0x000e220000000800 */
[-CC-:B-1----:R-:W-:Y:S01]  /*17d50*/  SHF.R.U64 R10, R2, R4.reuse, R3.reuse ;  /* 0x00000004020a7219 */ /* 0x182fe20000001203 */
[----:B------:R1:W4:Y:S01]  /*17d60*/  F2I.U32.TRUNC.NTZ R13, R0 ;  /* 0x00000000000d7305 */ /* 0x000322000020f000 */
[----:B------:R-:W-:Y:S02]  /*17d70*/  ISETP.NE.AND.EX P0, PT, R27, RZ, PT, P0 ;  /* 0x000000ff1b00720c */ /* 0x000fe40003f05300 */
[----:B------:R-:W-:-:S03]  /*17d80*/  SHF.R.U32.HI R3, RZ, R4, R3 ;  /* 0x00000004ff037219 */ /* 0x000fc60000011603 */
[----:B------:R-:W0:Y:S01]  /*17d90*/  LDC R14, c[0x0][0x600] ;  /* 0x00018000ff0e7b82 */ /* 0x000e220000000800 */
[-CC-:B--2---:R-:W-:Y:S02]  /*17da0*/  SHF.R.U64 R8, R10, R6.reuse, R3.reuse ;  /* 0x000000060a087219 */ /* 0x184fe40000001203 */
[----:B------:R-:W-:-:S05]  /*17db0*/  SHF.R.U32.HI R3, RZ, R6, R3 ;  /* 0x00000006ff037219 */ /* 0x000fca0000011603 */
[----:B------:R-:W2:Y:S01]  /*17dc0*/  LDC R25, c[0x0][0x648] ;  /* 0x00019200ff197b82 */ /* 0x000ea20000000800 */
[-CC-:B---3--:R-:W-:Y:S02]  /*17dd0*/  SHF.R.U64 R12, R8, R24.reuse, R3.reuse ;  /* 0x00000018080c7219 */ /* 0x188fe40000001203 */
[-C--:B------:R-:W-:Y:S02]  /*17de0*/  SHF.L.U32 R5, R5, R24.reuse, RZ ;  /* 0x0000001805057219 */ /* 0x080fe400000006ff */
[-C--:B------:R-:W-:Y:S01]  /*17df0*/  SHF.R.U32.HI R3, RZ, R24.reuse, R3 ;  /* 0x00000018ff037219 */ /* 0x080fe20000011603 */
[----:B------:R-:W-:Y:S01]  /*17e00*/  IMAD.MOV.U32 R2, RZ, RZ, R12 ;  /* 0x000000ffff027224 */ /* 0x000fe200078e000c */
[----:B------:R-:W-:Y:S01]  /*17e10*/  SHF.L.U32 R24, R7, R24, RZ ;  /* 0x0000001807187219 */ /* 0x000fe200000006ff */
[----:B------:R-:W3:Y:S01]  /*17e20*/  LDC R28, c[0x0][0x638] ;  /* 0x00018e00ff1c7b82 */ /* 0x000ee20000000800 */
[----:B------:R-:W-:-:S07]  /*17e30*/  LOP3.LUT R23, RZ, R5, RZ, 0x33, !PT ;  /* 0x00000005ff177212 */ /* 0x000fce00078e33ff */
[----:B------:R-:W0:Y:S01]  /*17e40*/  LDC R29, c[0x0][0x610] ;  /* 0x00018400ff1d7b82 */ /* 0x000e220000000800 */
[----:B-1--4-:R-:W-:Y:S05]  /*17e50*/  @!P0 BRA `(.L_x_553) ;  /* 0x0000000000288947 */ /* 0x012fea0003800000 */
[----:B------:R-:W1:Y:S02]  /*17e60*/  LDC R7, c[0x0][0x64c] ;  /* 0x00019300ff077b82 */ /* 0x000e640000000800 */
[----:B-1----:R-:W-:-:S05]  /*17e70*/  IADD3 R7, P0, R12, R7, RZ ;  /* 0x000000070c077210 */ /* 0x002fca0007f1e0ff */
[----:B------:R-:W-:-:S04]  /*17e80*/  IMAD.X R9, RZ, RZ, R3, P0 ;  /* 0x000000ffff097224 */ /* 0x000fc800000e0603 */
[----:B------:R-:W-:-:S04]  /*17e90*/  IMAD.WIDE.U32 R2, R9, R26, RZ ;  /* 0x0000001a09027225 */ /* 0x000fc800078e00ff */
[----:B------:R-:W-:-:S04]  /*17ea0*/  IMAD.WIDE.U32 R4, P0, R7, R27, R2 ;  /* 0x0000001b07047225 */ /* 0x000fc80007800002 */
[----:B------:R-:W-:Y:S01]  /*17eb0*/  IMAD.WIDE.U32 R2, R7, R26, RZ ;  /* 0x0000001a07027225 */ /* 0x000fe200078e00ff */
[----:B------:R-:W-:-:S03]  /*17ec0*/  IADD3.X R7, RZ, RZ, RZ, P0, !PT ;  /* 0x000000ffff077210 */ /* 0x000fc600007fe4ff */
[----:B------:R-:W-:Y:S01]  /*17ed0*/  IMAD.MOV.U32 R6, RZ, RZ, R5 ;  /* 0x000000ffff067224 */ /* 0x000fe200078e0005 */
[----:B------:R-:W-:-:S05]  /*17ee0*/  IADD3 RZ, P0, R3, R4, RZ ;  /* 0x0000000403ff7210 */ /* 0x000fca0007f1e0ff */
[----:B------:R-:W-:-:S08]  /*17ef0*/  IMAD.WIDE.U32.X R2, R9, R27, R6, P0 ;  /* 0x0000001b09027225 */ /* 0x000fd000000e0406 */
.L_x_553:
[----:B------:R-:W1:Y:S01]  /*17f00*/  LDC R4, c[0x0][0x65c] ;  /* 0x00019700ff047b82 */ /* 0x000e620000000800 */
[----:B--2---:R-:W-:Y:S01]  /*17f10*/  SHF.R.U64 R0, R2, R25, R3 ;  /* 0x0000001902007219 */ /* 0x004fe20000001203 */
[----:B0-----:R-:W-:Y:S01]  /*17f20*/  VIADD R7, R14, 0xffffffff ;  /* 0xffffffff0e077836 */ /* 0x001fe20000000000 */
[----:B------:R-:W-:Y:S01]  /*17f30*/  LOP3.LUT R5, R8, R23, RZ, 0xc0, !PT ;  /* 0x0000001708057212 */ /* 0x000fe200078ec0ff */
[----:B------:R-:W-:Y:S01]  /*17f40*/  IMAD.MOV R13, RZ, RZ, -R13 ;  /* 0x000000ffff0d7224 */ /* 0x000fe200078e0a0d */
[----:B------:R-:W-:-:S03]  /*17f50*/  IADD3 R3, -R0, RZ, RZ ;  /* 0x000000ff00037210 */ /* 0x000fc60007ffe1ff */
[----:B------:R-:W-:Y:S01]  /*17f60*/  IMAD R2, R24, R0, R5 ;  /* 0x0000000018027224 */ /* 0x000fe200078e0205 */
[----:B------:R-:W-:Y:S01]  /*17f70*/  LOP3.LUT R5, R10, R7, RZ, 0xc0, !PT ;  /* 0x000000070a057212 */ /* 0x000fe200078ec0ff */
[----:B---3--:R-:W-:-:S04]  /*17f80*/  IMAD R0, R3, R28, R12 ;  /* 0x0000001c03007224 */ /* 0x008fc800078e020c */
[----:B------:R-:W-:Y:S01]  /*17f90*/  IMAD R3, R0, R14, R5 ;  /* 0x0000000e00037224 */ /* 0x000fe200078e0205 */
[----:B-1----:R-:W-:Y:S01]  /*17fa0*/  ISETP.NE.AND P0, PT, R4, 0x1, PT ;  /* 0x000000010400780c */ /* 0x002fe20003f05270 */
[----:B------:R-:W-:-:S05]  /*17fb0*/  IMAD.MOV.U32 R4, RZ, RZ, 0x1 ;  /* 0x00000001ff047424 */ /* 0x000fca00078e00ff */
[----:B------:R-:W-:-:S07]  /*17fc0*/  PRMT R0, R4, 0x7610, R0 ;  /* 0x0000761004007816 */ /* 0x000fce0000000000 */
[----:B------:R-:W-:-:S04]  /*17fd0*/  @P0 IMAD R21, R15, R13, R20 ;  /* 0x0000000d0f150224 */ /* 0x000fc800078e0214 */
[----:B------:R-:W-:-:S05]  /*17fe0*/  IMAD R2, R2, R29, R21 ;  /* 0x0000001d02027224 */ /* 0x000fca00078e0215 */
[----:B------:R-:W-:Y:S02]  /*17ff0*/  SEL R4, R3, R2, !P0 ;  /* 0x0000000203047207 */ /* 0x000fe40004000000 */
[----:B------:R-:W-:-:S03]  /*18000*/  SEL R2, R2, R3, !P0 ;  /* 0x0000000302027207 */ /* 0x000fc60004000000 */
[----:B------:R1:W-:Y:S04]  /*18010*/  STL [R1+0x210], R4 ;  /* 0x0002100401007387 */ /* 0x0003e80000100800 */
[----:B------:R1:W-:Y:S04]  /*18020*/  STL [R1+0x200], R11 ;  /* 0x0002000b01007387 */ /* 0x0003e80000100800 */
[----:B------:R1:W-:Y:S02]  /*18030*/  STL [R1+0x20c], R2 ;  /* 0x00020c0201007387 */ /* 0x0003e40000100800 */
.L_x_551:
[----:B------:R-:W-:Y:S01]  /*18040*/  LOP3.LUT P0, RZ, R0, 0xff, RZ, 0xc0, !PT ;  /* 0x000000ff00ff7812 */ /* 0x000fe2000780c0ff */
[----:B------:R-:W-:-:S12]  /*18050*/  ULOP3.LUT UR46, UR46, 0x1, URZ, 0x3c, !UPT ;  /* 0x000000012e2e7892 */ /* 0x000fd8000f8e3c3f */
[----:B------:R-:W-:Y:S05]  /*18060*/  @P0 BRA `(.L_x_554) ;  /* 0xfffffe9400b40947 */ /* 0x000fea000383ffff */
[----:B------:R-:W-:Y:S05]  /*18070*/  EXIT ;  /* 0x000000000000794d */ /* 0x000fea0003800000 */
.L_x_17:
[----:B------:R-:W-:-:S08]  /*18080*/  ISETP.NE.AND P0, PT, RZ, UR4, PT ;  /* 0x00000004ff007c0c */ /* 0x000fd0000bf05270 */
[----:B0123-5:R-:W0:-:S00]  /*18090*/  USETMAXREG.DEALLOC.CTAPOOL 0x18 ;  /* 0x00000018000079c8 */ /* 0x02fe0000080e0500 */
[----:B------:R-:W-:Y:S05]  /*180a0*/  @P0 EXIT ;  /* 0x000000000000094d */ /* 0x000fea0003800000 */
[----:B0-----:R-:W-:Y:S01]  /*180b0*/  LOP3.LUT P0, RZ, R0, 0xff, RZ, 0xc0, !PT ;  /* 0x000000ff00ff7812 */ /* 0x001fe2000780c0ff */
[----:B------:R-:W-:Y:S02]  /*180c0*/  IMAD.MOV.U32 R0, RZ, RZ, 0x1 ;  /* 0x00000001ff007424 */ /* 0x000fe400078e00ff */
[----:B------:R-:W-:-:S10]  /*180d0*/  IMAD.MOV.U32 R6, RZ, RZ, RZ ;  /* 0x000000ffff067224 */ /* 0x000fd400078e00ff */
[----:B------:R-:W-:Y:S05]  /*180e0*/  @!P0 BRA `(.L_x_555) ;  /* 0x0000000c006c8947 */ /* 0x000fea0003800000 */
[----:B------:R-:W0:Y:S01]  /*180f0*/  S2R R16, SR_CgaCtaId ;  /* 0x0000000000107919 */ /* 0x000e220000008800 */
[----:B------:R-:W-:Y:S01]  /*18100*/  LOP3.LUT P0, RZ, R2, 0x1f, RZ, 0xc0, !PT ;  /* 0x0000001f02ff7812 */ /* 0x000fe2000780c0ff */
[----:B------:R-:W-:Y:S01]  /*18110*/  ULDC UR5, c[0x0][0x658] ;  /* 0x0001960000057ab9 */ /* 0x000fe20000000800 */
[----:B------:R-:W-:Y:S01]  /*18120*/  UMOV UR6, 0xffffffff ;  /* 0xffffffff00067882 */ /* 0x000fe20000000000 */
[----:B------:R-:W-:Y:S01]  /*18130*/  BSSY B0, `(.L_x_555) ;  /* 0x00000d6000007945 */ /* 0x000fe20003800000 */
[----:B------:R-:W-:Y:S01]  /*18140*/  USHF.L.U32 UR6, UR6, UR5, URZ ;  /* 0x0000000506067299 */ /* 0x000fe2000800063f */
[C---:B------:R-:W-:Y:S01]  /*18150*/  ISETP.NE.AND P2, PT, R3.reuse, RZ, PT ;  /* 0x000000ff0300720c */ /* 0x040fe20003f45270 */
[----:B------:R-:W-:Y:S01]  /*18160*/  IMAD.MOV.U32 R10, RZ, RZ, 0x1 ;  /* 0x00000001ff0a7424 */ /* 0x000fe200078e00ff */
[----:B------:R-:W-:Y:S01]  /*18170*/  ISETP.NE.OR P0, PT, R3, RZ, !P0 ;  /* 0x000000ff0300720c */ /* 0x000fe20004705670 */
[----:B------:R-:W-:Y:S01]  /*18180*/  ULDC UR4, c[0x0][0x600] ;  /* 0x0001800000047ab9 */ /* 0x000fe20000000800 */
[----:B------:R-:W-:Y:S01]  /*18190*/  MOV R6, RZ ;  /* 0x000000ff00067202 */ /* 0x000fe20000000f00 */
[----:B------:R-:W-:Y:S01]  /*181a0*/  UMOV UR7, 0x1 ;  /* 0x0000000100077882 */ /* 0x000fe20000000000 */
[----:B------:R-:W-:-:S02]  /*181b0*/  UIADD3 UR22, UR38, 0x1, URZ ;  /* 0x0000000126167890 */ /* 0x000fc4000fffe03f */
[----:B------:R-:W-:Y:S02]  /*181c0*/  ULOP3.LUT UR23, UR37, 0x2, URZ, 0xfc, !UPT ;  /* 0x0000000225177892 */ /* 0x000fe4000f8efc3f */
[----:B------:R-:W-:Y:S02]  /*181d0*/  UIADD3 UR4, UR4, -0x1, URZ ;  /* 0xffffffff04047890 */ /* 0x000fe4000fffe03f */
[----:B------:R-:W-:Y:S02]  /*181e0*/  USHF.L.U32 UR17, UR7, UR5, URZ ;  /* 0x0000000507117299 */ /* 0x000fe4000800063f */
[----:B------:R-:W-:Y:S01]  /*181f0*/  ULOP3.LUT UR16, URZ, UR6, URZ, 0x33, !UPT ;  /* 0x000000063f107292 */ /* 0x000fe2000f8e333f */
[----:B------:R-:W-:Y:S01]  /*18200*/  ULDC.64 UR20, c[0x0][0x198] ;  /* 0x0000660000147ab9 */ /* 0x000fe20000000a00 */
[C---:B0-----:R-:W-:Y:S01]  /*18210*/  SHF.L.U32 R0, R16.reuse, 0xf, RZ ;  /* 0x0000000f10007819 */ /* 0x041fe200000006ff */
[----:B------:R-:W-:-:S03]  /*18220*/  IMAD.SHL.U32 R16, R16, 0x100, RZ ;  /* 0x0000010010107824 */ /* 0x000fc600078e00ff */
[----:B------:R-:W-:Y:S02]  /*18230*/  LOP3.LUT R0, R0, 0x8000, RZ, 0xc0, !PT ;  /* 0x0000800000007812 */ /* 0x000fe400078ec0ff */
[----:B------:R-:W-:Y:S02]  /*18240*/  LOP3.LUT R16, R16, 0x100, RZ, 0xc0, !PT ;  /* 0x0000010010107812 */ /* 0x000fe400078ec0ff */
[----:B------:R-:W-:Y:S01]  /*18250*/  LOP3.LUT R7, R0, 0x6100, RZ, 0xfc, !PT ;  /* 0x0000610000077812 */ /* 0x000fe200078efcff */
[----:B------:R-:W-:-:S07]  /*18260*/  IMAD.MOV.U32 R0, RZ, RZ, 0x1 ;  /* 0x00000001ff007424 */ /* 0x000fce00078e00ff */
.L_x_567:
[----:B------:R-:W-:-:S03]  /*18270*/  UMOV UR5, 0xffffffff ;  /* 0xffffffff00057882 */ /* 0x000fc60000000000 */
[----:B01----:R-:W-:Y:S05]  /*18280*/  BRA.DIV UR5, `(.L_x_556) ;  /* 0x0000001205007947 */ /* 0x003fea000b800000 */
[----:B------:R-:W-:-:S13]  /*18290*/  ELECT P6, URZ, PT ;  /* 0x00000000003f782f */ /* 0x000fda00038c0000 */
.L_x_579:
[----:B------:R-:W0:Y:S01]  /*182a0*/  LDC R2, c[0x0][0x28c] ;  /* 0x0000a300ff027b82 */ /* 0x000e220000000800 */
[----:B------:R-:W-:Y:S01]  /*182b0*/  BSSY B1, `(.L_x_557) ;  /* 0x000003d000017945 */ /* 0x000fe20003800000 */
[----:B0-----:R-:W-:-:S13]  /*182c0*/  ISETP.LT.OR P6, PT, R2, 0x1, !P6 ;  /* 0x000000010200780c */ /* 0x001fda00077c1670 */
[----:B------:R-:W-:Y:S05]  /*182d0*/  @P6 BRA `(.L_x_558) ;  /* 0x0000000000e86947 */ /* 0x000fea0003800000 */
[----:B------:R-:W2:Y:S04]  /*182e0*/  LDL.LU R4, [R1+0x210] ;  /* 0x0002100001047983 */ /* 0x000ea80000300800 */
[----:B------:R-:W3:Y:S01]  /*182f0*/  LDL.LU R3, [R1+0x20c] ;  /* 0x00020c0001037983 */ /* 0x000ee20000300800 */
[----:B------:R-:W-:Y:S01]  /*18300*/  IMAD.MOV.U32 R11, RZ, RZ, RZ ;  /* 0x000000ffff0b7224 */ /* 0x000fe200078e00ff */
[----:B------:R-:W-:Y:S01]  /*18310*/  MOV R13, UR22 ;  /* 0x00000016000d7c02 */ /* 0x000fe20008000f00 */
[----:B------:R-:W-:Y:S02]  /*18320*/  IMAD.MOV.U32 R8, RZ, RZ, R6 ;  /* 0x000000ffff087224 */ /* 0x000fe400078e0006 */
[----:B--2---:R-:W-:Y:S02]  /*18330*/  IMAD R2, R4, 0x200, R16 ;  /* 0x0000020004027824 */ /* 0x004fe400078e0210 */
[----:B------:R-:W-:-:S02]  /*18340*/  IMAD.MOV.U32 R4, RZ, RZ, R0 ;  /* 0x000000ffff047224 */ /* 0x000fc400078e0000 */
[----:B---3--:R-:W-:-:S07]  /*18350*/  IMAD.SHL.U32 R3, R3, 0x40, RZ ;  /* 0x0000004003037824 */ /* 0x008fce00078e00ff */
.L_x_562:
[----:B------:R-:W0:Y:S01]  /*18360*/  S2R R12, SR_CgaCtaId ;  /* 0x00000000000c7919 */ /* 0x000e220000008800 */
[----:B------:R-:W-:Y:S01]  /*18370*/  MOV R5, 0x400 ;  /* 0x0000040000057802 */ /* 0x000fe20000000f00 */
[----:B------:R-:W1:Y:S03]  /*18380*/  @!P2 LDC R9, c[0x0][0x500] ;  /* 0x00014000ff09ab82 */ /* 0x000e660000000800 */
[----:B0-----:R-:W-:Y:S02]  /*18390*/  LEA R15, R12, R5, 0x18 ;  /* 0x000000050c0f7211 */ /* 0x001fe400078ec0ff */
[----:B------:R-:W-:-:S03]  /*183a0*/  SHF.L.U32 R5, R4, 0x1f, RZ ;  /* 0x0000001f04057819 */ /* 0x000fc600000006ff */
[----:B------:R-:W-:-:S04]  /*183b0*/  IMAD R12, R8, 0x8, R15 ;  /* 0x00000008080c7824 */ /* 0x000fc800078e020f */
[----:B------:R-:W0:Y:S02]  /*183c0*/  SYNCS.PHASECHK.TRANS64.TRYWAIT P1, [R12+URZ+0x18], R5 ;  /* 0x000018050c0075a7 */ /* 0x000e24000802017f */
[----:B01----:R-:W-:Y:S05]  /*183d0*/  @!P1 BRA `(.L_x_559) ;  /* 0x0000000c00cc9947 */ /* 0x003fea0003800000 */
.L_x_580:
[----:B------:R-:W-:Y:S01]  /*183e0*/  UPRMT UR5, UR23, 0x9910, URZ ;  /* 0x0000991017057896 */ /* 0x000fe2000800003f */
[----:B------:R1:W-:Y:S03]  /*183f0*/  @!P2 SYNCS.ARRIVE.TRANS64 RZ, [R12+URZ], R9 ;  /* 0x000000090cffa9a7 */ /* 0x0003e6000800003f */
[----:B------:R-:W-:-:S06]  /*18400*/  UISETP.NE.AND UP0, UPT, UR5, 0x2, UPT ;  /* 0x000000020500788c */ /* 0x000fcc000bf05270 */
[----:B------:R-:W-:-:S13]  /*18410*/  PLOP3.LUT P1, PT, PT, PT, UP0, 0x80, 0x0 ;  /* 0x000000000000781c */ /* 0x000fda0003f2f008 */
[----:B-1----:R-:W-:Y:S05]  /*18420*/  @P1 BRA `(.L_x_560) ;  /* 0x0000000000041947 */ /* 0x002fea0003800000 */
[----:B------:R-:W-:Y:S01]  /*18430*/  BPT.TRAP 0x1 ;  /* 0x000000040000795c */ /* 0x000fe20000300000 */
.L_x_560:
[----:B------:R-:W-:Y:S05]  /*18440*/  @P0 BRA `(.L_x_561) ;  /* 0x0000000000040947 */ /* 0x000fea0003800000 */
[----:B------:R-:W-:Y:S01]  /*18450*/  BPT.TRAP 0x1 ;  /* 0x000000040000795c */ /* 0x000fe20000300000 */
.L_x_561:
[----:B------:R-:W2:Y:S01]  /*18460*/  LDL R9, [R1+0x200] ;  /* 0x0002000001097983 */ /* 0x000ea20000100800 */
[----:B------:R-:W-:Y:S01]  /*18470*/  R2UR UR18, R15 ;  /* 0x000000000f1272ca */ /* 0x000fe200000e0000 */
[C---:B0-----:R-:W-:Y:S01]  /*18480*/  IMAD R5, R8.reuse, 0x10000, R7 ;  /* 0x0001000008057824 */ /* 0x041fe200078e0207 */
[----:B------:R-:W-:Y:S01]  /*18490*/  LEA R15, R8, R15, 0xd ;  /* 0x0000000f080f7211 */ /* 0x000fe200078e68ff */
[----:B------:R-:W-:Y:S01]  /*184a0*/  VIADD R13, R13, 0xffffffff ;  /* 0xffffffff0d0d7836 */ /* 0x000fe20000000000 */
[----:B------:R-:W-:Y:S01]  /*184b0*/  R2UR UR9, R12 ;  /* 0x000000000c0972ca */ /* 0x000fe200000e0000 */
[----:B------:R-:W-:Y:S01]  /*184c0*/  UIADD3 UR6, UP0, UR20, 0xf0, URZ ;  /* 0x000000f014067890 */ /* 0x000fe2000ff1e03f */
[----:B------:R-:W-:Y:S01]  /*184d0*/  R2UR UR5, R15 ;  /* 0x000000000f0572ca */ /* 0x000fe200000e0000 */
[----:B------:R-:W-:Y:S01]  /*184e0*/  UIADD3 UR24, UP1, UR20, 0x1f0, URZ ;  /* 0x000001f014187890 */ /* 0x000fe2000ff3e03f */
[----:B------:R-:W-:Y:S01]  /*184f0*/  R2UR UR8, R5 ;  /* 0x00000000050872ca */ /* 0x000fe200000e0000 */
[----:B------:R-:W-:Y:S01]  /*18500*/  UIADD3.X UR7, URZ, UR21, URZ, UP0, !UPT ;  /* 0x000000153f077290 */ /* 0x000fe200087fe43f */
[----:B------:R-:W-:Y:S01]  /*18510*/  R2UR UR11, R3 ;  /* 0x00000000030b72ca */ /* 0x000fe200000e0000 */
[----:B------:R-:W-:Y:S01]  /*18520*/  VIADD R8, R8, 0x1 ;  /* 0x0000000108087836 */ /* 0x000fe20000000000 */
[----:B------:R-:W-:Y:S01]  /*18530*/  R2UR UR10, R11 ;  /* 0x000000000b0a72ca */ /* 0x000fe200000e0000 */
[----:B------:R-:W-:Y:S01]  /*18540*/  UIADD3.X UR25, URZ, UR21, URZ, UP1, !UPT ;  /* 0x000000153f197290 */ /* 0x000fe20008ffe43f */
[----:B------:R-:W-:Y:S01]  /*18550*/  R2UR UR19, R2 ;  /* 0x00000000021372ca */ /* 0x000fe200000e0000 */
[----:B------:R-:W-:Y:S01]  /*18560*/  UMOV UR14, 0x0 ;  /* 0x00000000000e7882 */ /* 0x000fe20000000000 */
[----:B------:R-:W-:Y:S01]  /*18570*/  ISETP.GT.AND P3, PT, R13, 0x1, PT ;  /* 0x000000010d00780c */ /* 0x000fe20003f64270 */
[----:B------:R-:W-:Y:S01]  /*18580*/  UMOV UR15, 0x10000000 ;  /* 0x10000000000f7882 */ /* 0x000fe20000000000 */
[C---:B------:R-:W-:Y:S01]  /*18590*/  ISETP.NE.AND P1, PT, R8.reuse, 0x3, PT ;  /* 0x000000030800780c */ /* 0x040fe20003f25270 */
[----:B------:R-:W-:Y:S01]  /*185a0*/  UIADD3 UR13, UR5, 0x100, URZ ;  /* 0x00000100050d7890 */ /* 0x000fe2000fffe03f */
[----:B------:R-:W-:Y:S01]  /*185b0*/  IADD3 R11, R11, 0x80, RZ ;  /* 0x000000800b0b7810 */ /* 0x000fe20007ffe0ff */
[----:B------:R-:W-:Y:S01]  /*185c0*/  UIADD3 UR5, UR18, UR8, URZ ;  /* 0x0000000812057290 */ /* 0x000fe2000fffe03f */
[----:B------:R-:W-:Y:S01]  /*185d0*/  SEL R5, RZ, 0x1, P1 ;  /* 0x00000001ff057807 */ /* 0x000fe20000800000 */
[----:B------:R-:W-:Y:S01]  /*185e0*/  UMOV UR26, 0x30000 ;  /* 0x00030000001a7882 */ /* 0x000fe20000000000 */
[----:B------:R-:W-:-:S02]  /*185f0*/  SEL R8, R8, RZ, P1 ;  /* 0x000000ff08087207 */ /* 0x000fc40000800000 */
[----:B------:R-:W-:Y:S01]  /*18600*/  UMOV UR8, UR13 ;  /* 0x0000000d00087c82 */ /* 0x000fe20008000000 */
[----:B------:R-:W-:Y:S02]  /*18610*/  LOP3.LUT R4, R4, R5, RZ, 0x3c, !PT ;  /* 0x0000000504047212 */ /* 0x000fe400078e3cff */
[----:B--2---:R-:W-:-:S13]  /*18620*/  R2UR UR12, R9 ;  /* 0x00000000090c72ca */ /* 0x004fda00000e0000 */
[----:B------:R0:W-:Y:S02]  /*18630*/  UTMALDG.3D [UR8], [UR6], desc[UR14] ;  /* 0x00000e08060075b4 */ /* 0x0001e40008011000 */
[----:B0-----:R-:W-:Y:S01]  /*18640*/  UMOV UR11, UR19 ;  /* 0x00000013000b7c82 */ /* 0x001fe20008000000 */
[----:B------:R-:W-:Y:S02]  /*18650*/  UMOV UR8, UR5 ;  /* 0x0000000500087c82 */ /* 0x000fe40008000000 */
[----:B------:R0:W-:Y:S02]  /*18660*/  UTMALDG.3D.MULTICAST [UR8], [UR24], UR26, desc[UR14] ;  /* 0x00000e08180073b4 */ /* 0x0001e4000801181a */
[----:B0-----:R-:W-:Y:S05]  /*18670*/  @P3 BRA `(.L_x_562) ;  /* 0xfffffffc00383947 */ /* 0x001fea000383ffff */
.L_x_558:
[----:B------:R-:W-:Y:S05]  /*18680*/  BSYNC B1 ;  /* 0x0000000000017941 */ /* 0x000fea0003800000 */
.L_x_557:
[----:B------:R-:W2:Y:S01]  /*18690*/  LDL.LU R15, [R1+0x204] ;  /* 0x00020400010f7983 */ /* 0x000ea20000300800 */
[----:B------:R-:W-:Y:S01]  /*186a0*/  LOP3.LUT P1, RZ, R10, 0xff, RZ, 0xc0, !PT ;  /* 0x000000ff0aff7812 */ /* 0x000fe2000782c0ff */
[----:B------:R-:W-:Y:S01]  /*186b0*/  VIADD R6, R6, UR38 ;  /* 0x0000002606067c36 */ /* 0x000fe20008000000 */
[----:B------:R-:W-:Y:S01]  /*186c0*/  UISETP.GE.U32.AND UP0, UPT, UR38, 0x3, UPT ;  /* 0x000000032600788c */ /* 0x000fe2000bf06070 */
[----:B------:R-:W3:Y:S01]  /*186d0*/  LDL.LU R14, [R1+0x208] ;  /* 0x00020800010e7983 */ /* 0x000ee20000300800 */
[----:B------:R-:W-:Y:S01]  /*186e0*/  MOV R4, 0xffffffff ;  /* 0xffffffff00047802 */ /* 0x000fe20000000f00 */
[----:B------:R-:W-:Y:S01]  /*186f0*/  ULDC.64 UR6, c[0x0][0x650] ;  /* 0x0001940000067ab9 */ /* 0x000fe20000000a00 */
[----:B------:R-:W-:Y:S01]  /*18700*/  BSSY B1, `(.L_x_563) ;  /* 0x0000076000017945 */ /* 0x000fe20003800000 */
[----:B------:R-:W-:Y:S02]  /*18710*/  PRMT R10, RZ, 0x7610, R10 ;  /* 0x00007610ff0a7816 */ /* 0x000fe4000000000a */
[----:B------:R-:W-:-:S04]  /*18720*/  PLOP3.LUT P3, PT, PT, PT, UP0, 0x80, 0x0 ;  /* 0x000000000000781c */ /* 0x000fc80003f6f008 */
[----:B------:R-:W0:Y:S01]  /*18730*/  @P1 S2R R3, SR_CgaCtaId ;  /* 0x0000000000031919 */ /* 0x000e220000008800 */
[----:B------:R-:W-:-:S04]  /*18740*/  @P1 MOV R2, 0x400 ;  /* 0x0000040000021802 */ /* 0x000fc80000000f00 */
[----:B0-----:R-:W-:-:S04]  /*18750*/  @P1 LEA R2, R3, R2, 0x18 ;  /* 0x0000000203021211 */ /* 0x001fc800078ec0ff */
[----:B------:R0:W-:Y:S01]  /*18760*/  @P1 SYNCS.ARRIVE.TRANS64.A1T0 RZ, [R2+URZ+0x68], RZ ;  /* 0x000068ff02ff19a7 */ /* 0x0001e2000810003f */
[----:B------:R-:W-:Y:S01]  /*18770*/  ISETP.GT.U32.AND P1, PT, R6, 0x2, PT ;  /* 0x000000020600780c */ /* 0x000fe20003f24070 */
[----:B0-----:R-:W-:-:S05]  /*18780*/  IMAD.U32 R2, RZ, RZ, UR38 ;  /* 0x00000026ff027e24 */ /* 0x001fca000f8e00ff */
[----:B------:R-:W-:Y:S01]  /*18790*/  ISETP.LT.U32.AND P1, PT, R2, 0x3, P1 ;  /* 0x000000030200780c */ /* 0x000fe20000f21070 */
[----:B------:R-:W-:-:S05]  /*187a0*/  IMAD.WIDE.U32 R2, R6, -0x55555555, RZ ;  /* 0xaaaaaaab06027825 */ /* 0x000fca00078e00ff */
[----:B------:R-:W-:Y:S02]  /*187b0*/  SHF.R.U32.HI R5, RZ, 0x1, R3 ;  /* 0x00000001ff057819 */ /* 0x000fe40000011603 */
[----:B------:R-:W-:Y:S02]  /*187c0*/  SEL R3, RZ, 0x1, !P1 ;  /* 0x00000001ff037807 */ /* 0x000fe40004800000 */
[----:B------:R-:W-:Y:S01]  /*187d0*/  PRMT R2, RZ, 0x7610, R2 ;  /* 0x00007610ff027816 */ /* 0x000fe20000000002 */
[----:B------:R-:W-:Y:S01]  /*187e0*/  IMAD R6, R5, -0x3, R6 ;  /* 0xfffffffd05067824 */ /* 0x000fe200078e0206 */
[----:B------:R-:W-:Y:S01]  /*187f0*/  LOP3.LUT R0, R0, R3, RZ, 0x3c, !PT ;  /* 0x0000000300007212 */ /* 0x000fe200078e3cff */
[----:B------:R-:W-:-:S03]  /*18800*/  IMAD.MOV.U32 R3, RZ, RZ, -0x1 ;  /* 0xffffffffff037424 */ /* 0x000fc600078e00ff */
[----:B------:R-:W-:Y:S01]  /*18810*/  @P3 LOP3.LUT R0, R0, 0x1, R5, 0x78, !PT ;  /* 0x0000000100003812 */ /* 0x000fe200078e7805 */
[----:B------:R-:W-:Y:S01]  /*18820*/  IMAD.MOV.U32 R5, RZ, RZ, -0x1 ;  /* 0xffffffffff057424 */ /* 0x000fe200078e00ff */
[----:B---3--:R-:W-:-:S04]  /*18830*/  IADD3 R14, P1, R14, UR50, RZ ;  /* 0x000000320e0e7c10 */ /* 0x008fc8000ff3e0ff */
[----:B--2---:R-:W-:Y:S01]  /*18840*/  IADD3.X R15, R15, UR39, RZ, P1, !PT ;  /* 0x000000270f0f7c10 */ /* 0x004fe20008ffe4ff */
        /* <DEDUP_REMOVED lines=9> */
[----:B------:R-:W2:Y:S01]  /*188e0*/  LDC R17, c[0x0][0x65c] ;  /* 0x00019700ff117b82 */ /* 0x000ea20000000800 */
[----:B------:R-:W-:Y:S01]  /*188f0*/  ULDC UR5, c[0x0][0x150] ;  /* 0x0000540000057ab9 */ /* 0x000fe20000000800 */
[----:B------:R-:W-:Y:S01]  /*18900*/  ULDC.64 UR6, c[0x0][0x628] ;  /* 0x00018a0000067ab9 */ /* 0x000fe20000000a00 */
[----:B0-----:R-:W0:Y:S01]  /*18910*/  S2R R5, SR_CTAID.Y ;  /* 0x0000000000057919 */ /* 0x001e220000002600 */
[----:B------:R-:W-:Y:S01]  /*18920*/  ISETP.NE.U32.AND P1, PT, RZ, UR6, PT ;  /* 0x00000006ff007c0c */ /* 0x000fe2000bf25070 */
[----:B------:R-:W-:-:S03]  /*18930*/  ULDC UR8, c[0x0][0x630] ;  /* 0x00018c0000087ab9 */ /* 0x000fc60000000800 */
[----:B------:R-:W3:Y:S01]  /*18940*/  LDC R3, c[0x0][0x144] ;  /* 0x00005100ff037b82 */ /* 0x000ee20000000800 */
[----:B------:R-:W-:-:S07]  /*18950*/  ISETP.NE.AND.EX P1, PT, RZ, UR7, PT, P1 ;  /* 0x00000007ff007c0c */ /* 0x000fce000bf25310 */
[----:B------:R-:W4:Y:S01]  /*18960*/  LDC R12, c[0x0][0x148] ;  /* 0x00005200ff0c7b82 */ /* 0x000f220000000800 */
[----:B--2---:R-:W-:Y:S02]  /*18970*/  ISETP.NE.AND P4, PT, R17, 0x1, PT ;  /* 0x000000011100780c */ /* 0x004fe40003f85270 */
[----:B-1----:R-:W-:Y:S02]  /*18980*/  I2FP.F32.U32 R2, R8 ;  /* 0x0000000800027245 */ /* 0x002fe40000201000 */
[----:B0-----:R-:W-:-:S03]  /*18990*/  I2FP.F32.U32 R4, R5 ;  /* 0x0000000500047245 */ /* 0x001fc60000201000 */
[----:B------:R-:W-:Y:S01]  /*189a0*/  FMUL R2, R2, UR5 ;  /* 0x0000000502027c20 */ /* 0x000fe20008400000 */
[----:B------:R-:W-:Y:S02]  /*189b0*/  ULDC UR5, c[0x0][0x154] ;  /* 0x0000550000057ab9 */ /* 0x000fe40000000800 */
[----:B------:R-:W-:-:S03]  /*189c0*/  FMUL R9, R4, UR5 ;  /* 0x0000000504097c20 */ /* 0x000fc60008400000 */
[----:B------:R-:W0:Y:S08]  /*189d0*/  F2I.U32.TRUNC.NTZ R2, R2 ;  /* 0x0000000200027305 */ /* 0x000e30000020f000 */
[----:B------:R-:W1:Y:S01]  /*189e0*/  F2I.U32.TRUNC.NTZ R9, R9 ;  /* 0x0000000900097305 */ /* 0x000e62000020f000 */
[----:B0-----:R-:W-:Y:S01]  /*189f0*/  IMAD.MOV R4, RZ, RZ, -R2 ;  /* 0x000000ffff047224 */ /* 0x001fe200078e0a02 */
[----:B------:R-:W-:-:S03]  /*18a00*/  MOV R2, R14 ;  /* 0x0000000e00027202 */ /* 0x000fc60000000f00 */
[----:B---3--:R-:W-:Y:S02]  /*18a10*/  IMAD R8, R3, R4, R8 ;  /* 0x0000000403087224 */ /* 0x008fe400078e0208 */
[----:B-1----:R-:W-:-:S04]  /*18a20*/  IMAD.MOV R3, RZ, RZ, -R9 ;  /* 0x000000ffff037224 */ /* 0x002fc800078e0a09 */
[----:B----4-:R-:W-:Y:S02]  /*18a30*/  @P4 IMAD R8, R12, R3, R5 ;  /* 0x000000030c084224 */ /* 0x010fe400078e0205 */
[----:B------:R-:W-:Y:S01]  /*18a40*/  IMAD.MOV.U32 R3, RZ, RZ, R15 ;  /* 0x000000ffff037224 */ /* 0x000fe200078e000f */
[----:B------:R-:W-:Y:S06]  /*18a50*/  @!P1 BRA `(.L_x_565) ;  /* 0x0000000000289947 */ /* 0x000fec0003800000 */
[----:B------:R-:W-:Y:S02]  /*18a60*/  ULDC UR5, c[0x0][0x634] ;  /* 0x00018d0000057ab9 */ /* 0x000fe40000000800 */
[----:B------:R-:W-:-:S05]  /*18a70*/  IADD3 R3, P1, R14, UR5, RZ ;  /* 0x000000050e037c10 */ /* 0x000fca000ff3e0ff */
[----:B------:R-:W-:-:S04]  /*18a80*/  IMAD.X R9, RZ, RZ, R15, P1 ;  /* 0x000000ffff097224 */ /* 0x000fc800008e060f */
[----:B------:R-:W-:-:S04]  /*18a90*/  IMAD.WIDE.U32 R4, R9, UR6, RZ ;  /* 0x0000000609047c25 */ /* 0x000fc8000f8e00ff */
[----:B------:R-:W-:-:S04]  /*18aa0*/  IMAD.WIDE.U32 R4, P1, R3, UR7, R4 ;  /* 0x0000000703047c25 */ /* 0x000fc8000f820004 */
[----:B------:R-:W-:Y:S01]  /*18ab0*/  IMAD.WIDE.U32 R2, R3, UR6, RZ ;  /* 0x0000000603027c25 */ /* 0x000fe2000f8e00ff */
[----:B------:R-:W-:-:S04]  /*18ac0*/  MOV R2, R5 ;  /* 0x0000000500027202 */ /* 0x000fc80000000f00 */
[----:B------:R-:W-:Y:S01]  /*18ad0*/  IADD3 RZ, P3, R3, R4, RZ ;  /* 0x0000000403ff7210 */ /* 0x000fe20007f7e0ff */
[----:B------:R-:W-:-:S04]  /*18ae0*/  IMAD.X R3, RZ, RZ, RZ, P1 ;  /* 0x000000ffff037224 */ /* 0x000fc800008e06ff */
[----:B------:R-:W-:-:S08]  /*18af0*/  IMAD.WIDE.U32.X R2, R9, UR7, R2, P3 ;  /* 0x0000000709027c25 */ /* 0x000fd000098e0402 */
.L_x_565:
[--C-:B------:R-:W-:Y:S01]  /*18b00*/  SHF.R.U64 R9, R2, UR8, R3.reuse ;  /* 0x0000000802097c19 */ /* 0x100fe20008001203 */
[----:B------:R-:W-:Y:S01]  /*18b10*/  ULDC.64 UR6, c[0x0][0x620] ;  /* 0x0001880000067ab9 */ /* 0x000fe20000000a00 */
[----:B------:R-:W-:Y:S01]  /*18b20*/  SHF.R.U32.HI R2, RZ, UR8, R3 ;  /* 0x00000008ff027c19 */ /* 0x000fe20008011603 */
[----:B------:R-:W-:Y:S01]  /*18b30*/  IMAD.MOV.U32 R3, RZ, RZ, R15 ;  /* 0x000000ffff037224 */ /* 0x000fe200078e000f */
[----:B------:R-:W-:Y:S01]  /*18b40*/  IADD3 R11, P1, RZ, -R9, RZ ;  /* 0x80000009ff0b7210 */ /* 0x000fe20007f3e0ff */
[----:B------:R-:W-:-:S04]  /*18b50*/  ULDC UR5, c[0x0][0x618] ;  /* 0x0001860000057ab9 */ /* 0x000fc80000000800 */
[----:B------:R-:W-:-:S04]  /*18b60*/  IMAD.X R2, RZ, RZ, ~R2, P1 ;  /* 0x000000ffff027224 */ /* 0x000fc800008e0e02 */
[----:B------:R-:W-:-:S04]  /*18b70*/  IMAD R2, R2, UR6, RZ ;  /* 0x0000000602027c24 */ /* 0x000fc8000f8e02ff */
[----:B------:R-:W-:Y:S02]  /*18b80*/  IMAD R5, R11, UR7, R2 ;  /* 0x000000070b057c24 */ /* 0x000fe4000f8e0202 */
[----:B------:R-:W-:-:S04]  /*18b90*/  IMAD.MOV.U32 R2, RZ, RZ, R14 ;  /* 0x000000ffff027224 */ /* 0x000fc800078e000e */
[----:B------:R-:W-:Y:S01]  /*18ba0*/  IMAD.WIDE.U32 R2, R11, UR6, R2 ;  /* 0x000000060b027c25 */ /* 0x000fe2000f8e0002 */
[----:B------:R-:W-:Y:S02]  /*18bb0*/  ULDC.64 UR6, c[0x0][0x640] ;  /* 0x0001900000067ab9 */ /* 0x000fe40000000a00 */
[----:B------:R-:W-:Y:S02]  /*18bc0*/  ISETP.NE.U32.AND P1, PT, RZ, UR6, PT ;  /* 0x00000006ff007c0c */ /* 0x000fe4000bf25070 */
[----:B------:R-:W-:Y:S02]  /*18bd0*/  IADD3 R3, R3, R5, RZ ;  /* 0x0000000503037210 */ /* 0x000fe40007ffe0ff */
[----:B------:R-:W-:Y:S02]  /*18be0*/  ISETP.NE.AND.EX P1, PT, RZ, UR7, PT, P1 ;  /* 0x00000007ff007c0c */ /* 0x000fe4000bf25310 */
[--C-:B------:R-:W-:Y:S02]  /*18bf0*/  SHF.R.U64 R11, R2, UR5, R3.reuse ;  /* 0x00000005020b7c19 */ /* 0x100fe40008001203 */
[----:B------:R-:W-:Y:S01]  /*18c00*/  SHF.R.U32.HI R2, RZ, UR5, R3 ;  /* 0x00000005ff027c19 */ /* 0x000fe20008011603 */
[----:B------:R-:W-:-:S03]  /*18c10*/  ULDC UR5, c[0x0][0x608] ;  /* 0x0001820000057ab9 */ /* 0x000fc60000000800 */
[--C-:B------:R-:W-:Y:S02]  /*18c20*/  SHF.R.U64 R12, R11, UR5, R2.reuse ;  /* 0x000000050b0c7c19 */ /* 0x100fe40008001202 */
[----:B------:R-:W-:Y:S01]  /*18c30*/  SHF.R.U32.HI R3, RZ, UR5, R2 ;  /* 0x00000005ff037c19 */ /* 0x000fe20008011602 */
[----:B------:R-:W-:-:S03]  /*18c40*/  ULDC UR5, c[0x0][0x658] ;  /* 0x0001960000057ab9 */ /* 0x000fc60000000800 */
[--C-:B------:R-:W-:Y:S02]  /*18c50*/  SHF.R.U64 R13, R12, UR5, R3.reuse ;  /* 0x000000050c0d7c19 */ /* 0x100fe40008001203 */
[----:B------:R-:W-:-:S03]  /*18c60*/  SHF.R.U32.HI R14, RZ, UR5, R3 ;  /* 0x00000005ff0e7c19 */ /* 0x000fc60008011603 */
[----:B------:R-:W-:Y:S02]  /*18c70*/  IMAD.MOV.U32 R2, RZ, RZ, R13 ;  /* 0x000000ffff027224 */ /* 0x000fe400078e000d */
[----:B------:R-:W-:Y:S01]  /*18c80*/  IMAD.MOV.U32 R3, RZ, RZ, R14 ;  /* 0x000000ffff037224 */ /* 0x000fe200078e000e */
[----:B------:R-:W-:Y:S06]  /*18c90*/  @!P1 BRA `(.L_x_566) ;  /* 0x0000000000289947 */ /* 0x000fec0003800000 */
[----:B------:R-:W-:Y:S02]  /*18ca0*/  ULDC UR5, c[0x0][0x64c] ;  /* 0x0001930000057ab9 */ /* 0x000fe40000000800 */
[----:B------:R-:W-:-:S05]  /*18cb0*/  IADD3 R3, P1, R13, UR5, RZ ;  /* 0x000000050d037c10 */ /* 0x000fca000ff3e0ff */
[----:B------:R-:W-:-:S04]  /*18cc0*/  IMAD.X R14, RZ, RZ, R14, P1 ;  /* 0x000000ffff0e7224 */ /* 0x000fc800008e060e */
[----:B------:R-:W-:-:S04]  /*18cd0*/  IMAD.WIDE.U32 R4, R14, UR6, RZ ;  /* 0x000000060e047c25 */ /* 0x000fc8000f8e00ff */
[----:B------:R-:W-:-:S04]  /*18ce0*/  IMAD.WIDE.U32 R4, P1, R3, UR7, R4 ;  /* 0x0000000703047c25 */ /* 0x000fc8000f820004 */
[----:B------:R-:W-:-:S04]  /*18cf0*/  IMAD.WIDE.U32 R2, R3, UR6, RZ ;  /* 0x0000000603027c25 */ /* 0x000fc8000f8e00ff */
[----:B------:R-:W-:Y:S01]  /*18d00*/  IMAD.MOV.U32 R2, RZ, RZ, R5 ;  /* 0x000000ffff027224 */ /* 0x000fe200078e0005 */
[----:B------:R-:W-:Y:S02]  /*18d10*/  IADD3 RZ, P3, R3, R4, RZ ;  /* 0x0000000403ff7210 */ /* 0x000fe40007f7e0ff */
[----:B------:R-:W-:-:S03]  /*18d20*/  IADD3.X R3, RZ, RZ, RZ, P1, !PT ;  /* 0x000000ffff037210 */ /* 0x000fc60000ffe4ff */
[----:B------:R-:W-:-:S08]  /*18d30*/  IMAD.WIDE.U32.X R2, R14, UR7, R2, P3 ;  /* 0x000000070e027c25 */ /* 0x000fd000098e0402 */
.L_x_566:
[----:B------:R-:W-:Y:S01]  /*18d40*/  ULDC UR5, c[0x0][0x648] ;  /* 0x0001920000057ab9 */ /* 0x000fe20000000800 */
[----:B------:R-:W-:Y:S02]  /*18d50*/  LOP3.LUT R12, R12, UR16, RZ, 0xc0, !PT ;  /* 0x000000100c0c7c12 */ /* 0x000fe4000f8ec0ff */
[----:B------:R-:W-:Y:S01]  /*18d60*/  SHF.R.U64 R3, R2, UR5, R3 ;  /* 0x0000000502037c19 */ /* 0x000fe20008001203 */
[----:B------:R-:W-:-:S04]  /*18d70*/  ULDC UR5, c[0x0][0x638] ;  /* 0x00018e0000057ab9 */ /* 0x000fc80000000800 */
[----:B------:R-:W-:Y:S02]  /*18d80*/  IMAD.MOV R2, RZ, RZ, -R3 ;  /* 0x000000ffff027224 */ /* 0x000fe400078e0a03 */
[----:B------:R-:W-:Y:S02]  /*18d90*/  IMAD R5, R3, UR17, R12 ;  /* 0x0000001103057c24 */ /* 0x000fe4000f8e020c */
[----:B------:R-:W-:Y:S01]  /*18da0*/  IMAD R13, R2, UR5, R13 ;  /* 0x00000005020d7c24 */ /* 0x000fe2000f8e020d */
[----:B------:R-:W-:Y:S01]  /*18db0*/  ULDC UR5, c[0x0][0x610] ;  /* 0x0001840000057ab9 */ /* 0x000fe20000000800 */
[----:B------:R-:W-:Y:S01]  /*18dc0*/  LOP3.LUT R2, R11, UR4, RZ, 0xc0, !PT ;  /* 0x000000040b027c12 */ /* 0x000fe2000f8ec0ff */
[----:B------:R-:W-:Y:S01]  /*18dd0*/  IMAD R8, R5, UR5, R8 ;  /* 0x0000000505087c24 */ /* 0x000fe2000f8e0208 */
[----:B------:R-:W-:-:S03]  /*18de0*/  ULDC UR5, c[0x0][0x600] ;  /* 0x0001800000057ab9 */ /* 0x000fc60000000800 */
[----:B------:R-:W-:Y:S02]  /*18df0*/  IMAD R13, R13, UR5, R2 ;  /* 0x000000050d0d7c24 */ /* 0x000fe4000f8e0202 */
[----:B------:R-:W-:-:S03]  /*18e00*/  IMAD.MOV.U32 R2, RZ, RZ, 0x1 ;  /* 0x00000001ff027424 */ /* 0x000fc600078e00ff */
[----:B------:R-:W-:Y:S02]  /*18e10*/  SEL R4, R13, R8, !P4 ;  /* 0x000000080d047207 */ /* 0x000fe40006000000 */
[----:B------:R-:W-:-:S03]  /*18e20*/  SEL R3, R8, R13, !P4 ;  /* 0x0000000d08037207 */ /* 0x000fc60006000000 */
[----:B------:R1:W-:Y:S04]  /*18e30*/  STL [R1+0x210], R4 ;  /* 0x0002100401007387 */ /* 0x0003e80000100800 */
[----:B------:R1:W-:Y:S04]  /*18e40*/  STL [R1+0x20c], R3 ;  /* 0x00020c0301007387 */ /* 0x0003e80000100800 */
[----:B------:R1:W-:Y:S02]  /*18e50*/  STL [R1+0x200], R9 ;  /* 0x0002000901007387 */ /* 0x0003e40000100800 */
.L_x_564:
[----:B------:R-:W-:Y:S05]  /*18e60*/  BSYNC B1 ;  /* 0x0000000000017941 */ /* 0x000fea0003800000 */
.L_x_563:
[----:B------:R-:W-:-:S13]  /*18e70*/  LOP3.LUT P1, RZ, R2, 0xff, RZ, 0xc0, !PT ;  /* 0x000000ff02ff7812 */ /* 0x000fda000782c0ff */
[----:B------:R-:W-:Y:S05]  /*18e80*/  @P1 BRA `(.L_x_567) ;  /* 0xfffffff000f81947 */ /* 0x000fea000383ffff */
[----:B------:R-:W-:Y:S05]  /*18e90*/  BSYNC B0 ;  /* 0x0000000000007941 */ /* 0x000fea0003800000 */
.L_x_555:
[----:B------:R-:W-:-:S03]  /*18ea0*/  UMOV UR5, 0xffffffff ;  /* 0xffffffff00057882 */ /* 0x000fc60000000000 */
[----:B------:R-:W-:Y:S05]  /*18eb0*/  BRA.DIV UR5, `(.L_x_568) ;  /* 0x0000000605287947 */ /* 0x000fea000b800000 */
[----:B------:R-:W-:-:S13]  /*18ec0*/  ELECT P6, URZ, PT ;  /* 0x00000000003f782f */ /* 0x000fda00038c0000 */
.L_x_583:
[----:B------:R-:W-:Y:S04]  /*18ed0*/  BSSY B0, `(.L_x_569) ;  /* 0x0000023000007945 */ /* 0x000fe80003800000 */
[----:B------:R-:W-:Y:S05]  /*18ee0*/  @!P6 BRA `(.L_x_570) ;  /* 0x000000000084e947 */ /* 0x000fea0003800000 */
[----:B------:R-:W-:-:S04]  /*18ef0*/  ULOP3.LUT UR5, UR37, 0x2, URZ, 0xfc, !UPT ;  /* 0x0000000225057892 */ /* 0x000fc8000f8efc3f */
[----:B------:R-:W-:-:S06]  /*18f00*/  UISETP.NE.AND UP0, UPT, UR5, 0x3, UPT ;  /* 0x000000030500788c */ /* 0x000fcc000bf05270 */
[----:B------:R-:W-:-:S13]  /*18f10*/  PLOP3.LUT P0, PT, PT, PT, UP0, 0x80, 0x0 ;  /* 0x000000000000781c */ /* 0x000fda0003f0f008 */
[----:B------:R-:W-:Y:S05]  /*18f20*/  @!P0 BRA `(.L_x_571) ;  /* 0x0000000000048947 */ /* 0x000fea0003800000 */
[----:B------:R-:W-:Y:S01]  /*18f30*/  BPT.TRAP 0x1 ;  /* 0x000000040000795c */ /* 0x000fe20000300000 */
.L_x_571:
[----:B01----:R-:W0:Y:S01]  /*18f40*/  S2R R3, SR_CgaCtaId ;  /* 0x0000000000037919 */ /* 0x003e220000008800 */
[----:B------:R-:W-:-:S04]  /*18f50*/  MOV R2, 0x400 ;  /* 0x0000040000027802 */ /* 0x000fc80000000f00 */
[----:B0-----:R-:W-:Y:S02]  /*18f60*/  LEA R3, R3, R2, 0x18 ;  /* 0x0000000203037211 */ /* 0x001fe400078ec0ff */
[----:B------:R-:W-:Y:S02]  /*18f70*/  SHF.L.U32 R2, R0, 0x1f, RZ ;  /* 0x0000001f00027819 */ /* 0x000fe400000006ff */
[----:B------:R-:W-:-:S05]  /*18f80*/  IADD3 R3, R3, 0x18, RZ ;  /* 0x0000001803037810 */ /* 0x000fca0007ffe0ff */
[----:B------:R-:W-:-:S04]  /*18f90*/  IMAD R5, R6, 0x8, R3 ;  /* 0x0000000806057824 */ /* 0x000fc800078e0203 */
[----:B------:R-:W0:Y:S02]  /*18fa0*/  SYNCS.PHASECHK.TRANS64.TRYWAIT P0, [R5+URZ], R2 ;  /* 0x00000002050075a7 */ /* 0x000e24000800017f */
[----:B0-----:R-:W-:Y:S05]  /*18fb0*/  @!P0 BRA `(.L_x_572) ;  /* 0x0000000400088947 */ /* 0x001fea0003800000 */
.L_x_584:
[----:B------:R-:W-:-:S05]  /*18fc0*/  VIADD R6, R6, 0x1 ;  /* 0x0000000106067836 */ /* 0x000fca0000000000 */
[----:B------:R-:W-:-:S04]  /*18fd0*/  ISETP.NE.AND P0, PT, R6, 0x3, PT ;  /* 0x000000030600780c */ /* 0x000fc80003f05270 */
[----:B0-----:R-:W-:Y:S02]  /*18fe0*/  SEL R5, RZ, 0x1, P0 ;  /* 0x00000001ff057807 */ /* 0x001fe40000000000 */
[----:B------:R-:W-:Y:S02]  /*18ff0*/  SEL R6, R6, RZ, P0 ;  /* 0x000000ff06067207 */ /* 0x000fe40000000000 */
[----:B------:R-:W-:-:S03]  /*19000*/  LOP3.LUT R5, R0, R5, RZ, 0x3c, !PT ;  /* 0x0000000500057212 */ /* 0x000fc600078e3cff */
[----:B------:R-:W-:Y:S01]  /*19010*/  IMAD R7, R6, 0x8, R3 ;  /* 0x0000000806077824 */ /* 0x000fe200078e0203 */
[----:B------:R-:W-:-:S04]  /*19020*/  SHF.L.U32 R0, R5, 0x1f, RZ ;  /* 0x0000001f05007819 */ /* 0x000fc800000006ff */
[----:B------:R-:W0:Y:S02]  /*19030*/  SYNCS.PHASECHK.TRANS64.TRYWAIT P0, [R7+URZ], R0 ;  /* 0x00000000070075a7 */ /* 0x000e24000800017f */
[----:B0-----:R-:W-:Y:S05]  /*19040*/  @!P0 BRA `(.L_x_573) ;  /* 0x0000000000f88947 */ /* 0x001fea0003800000 */
.L_x_585:
[----:B0-----:R-:W-:-:S04]  /*19050*/  IADD3 R0, R6, 0x1, RZ ;  /* 0x0000000106007810 */ /* 0x001fc80007ffe0ff */
[----:B------:R-:W-:-:S04]  /*19060*/  ISETP.NE.AND P0, PT, R0, 0x3, PT ;  /* 0x000000030000780c */ /* 0x000fc80003f05270 */
[----:B------:R-:W-:Y:S02]  /*19070*/  SEL R2, RZ, 0x1, P0 ;  /* 0x00000001ff027807 */ /* 0x000fe40000000000 */
[----:B------:R-:W-:Y:S02]  /*19080*/  SEL R0, R0, RZ, P0 ;  /* 0x000000ff00007207 */ /* 0x000fe40000000000 */
[----:B------:R-:W-:-:S03]  /*19090*/  LOP3.LUT R2, R5, R2, RZ, 0x3c, !PT ;  /* 0x0000000205027212 */ /* 0x000fc600078e3cff */
[----:B------:R-:W-:Y:S01]  /*190a0*/  IMAD R3, R0, 0x8, R3 ;  /* 0x0000000800037824 */ /* 0x000fe200078e0203 */
[----:B------:R-:W-:-:S07]  /*190b0*/  SHF.L.U32 R0, R2, 0x1f, RZ ;  /* 0x0000001f02007819 */ /* 0x000fce00000006ff */
.L_x_574:
[----:B0-----:R0:W1:Y:S02]  /*190c0*/  SYNCS.PHASECHK.TRANS64.TRYWAIT P0, [R3+URZ], R0 ;  /* 0x00000000030075a7 */ /* 0x001064000800017f */
[----:B-1----:R-:W-:Y:S05]  /*190d0*/  @!P0 NANOSLEEP.SYNCS 0x989680 ;  /* 0x009896800000895d */ /* 0x002fea0003900000 */
[----:B------:R-:W1:Y:S02]  /*190e0*/  @!P0 SYNCS.PHASECHK.TRANS64 P0, [R3+URZ], R0 ;  /* 0x00000000030085a7 */ /* 0x000e64000800007f */
[----:B-1----:R-:W-:Y:S05]  /*190f0*/  @!P0 BRA `(.L_x_574) ;  /* 0xfffffffc00f08947 */ /* 0x002fea000383ffff */
.L_x_570:
[----:B------:R-:W-:Y:S05]  /*19100*/  BSYNC B0 ;  /* 0x0000000000007941 */ /* 0x000fea0003800000 */
.L_x_569:
[----:B------:R-:W-:Y:S05]  /*19110*/  EXIT ;  /* 0x000000000000794d */ /* 0x000fea0003800000 */
.L_x_19:
[----:B-1----:R-:W-:-:S04]  /*19120*/  IMAD.U32 R3, RZ, RZ, UR47 ;  /* 0x0000002fff037e24 */ /* 0x002fc8000f8e00ff */
[----:B------:R1:W4:Y:S03]  /*19130*/  SYNCS.PHASECHK.TRANS64.TRYWAIT P0, [R3+URZ], R0 ;  /* 0x00000000030075a7 */ /* 0x000326000800017f */
[----:B----4-:R-:W-:Y:S05]  /*19140*/  @!P0 NANOSLEEP.SYNCS 0x989680 ;  /* 0x009896800000895d */ /* 0x010fea0003900000 */
[----:B------:R-:W4:Y:S02]  /*19150*/  @!P0 SYNCS.PHASECHK.TRANS64 P0, [R3+URZ], R0 ;  /* 0x00000000030085a7 */ /* 0x000f24000800007f */
[----:B----4-:R-:W-:Y:S05]  /*19160*/  @!P0 BRA `(.L_x_19) ;  /* 0xfffffffc00ec8947 */ /* 0x010fea000383ffff */
[----:B------:R-:W-:Y:S05]  /*19170*/  BRA `(.L_x_575) ;  /* 0xfffffe84008c7947 */ /* 0x000fea000383ffff */
.L_x_24:
[----:B----4-:R4:W0:Y:S02]  /*19180*/  SYNCS.PHASECHK.TRANS64.TRYWAIT P1, [R3+URZ], R0 ;  /* 0x00000000030075a7 */ /* 0x010824000802017f */
[----:B0-----:R-:W-:Y:S05]  /*19190*/  @!P1 NANOSLEEP.SYNCS 0x989680 ;  /* 0x009896800000995d */ /* 0x001fea0003900000 */
[----:B------:R-:W0:Y:S02]  /*191a0*/  @!P1 SYNCS.PHASECHK.TRANS64 P1, [R3+URZ], R0 ;  /* 0x00000000030095a7 */ /* 0x000e24000802007f */
[----:B0-----:R-:W-:Y:S05]  /*191b0*/  @!P1 BRA `(.L_x_24) ;  /* 0xfffffffc00f09947 */ /* 0x001fea000383ffff */
[----:B------:R-:W-:Y:S05]  /*191c0*/  BRA `(.L_x_23) ;  /* 0xfffffe8800007947 */ /* 0x000fea000383ffff */
.L_x_29:
[----:B-1----:R-:W-:-:S04]  /*191d0*/  IMAD.U32 R2, RZ, RZ, UR4 ;  /* 0x00000004ff027e24 */ /* 0x002fc8000f8e00ff */
[----:B------:R1:W2:Y:S03]  /*191e0*/  SYNCS.PHASECHK.TRANS64.TRYWAIT P1, [R2+URZ], R0 ;  /* 0x00000000020075a7 */ /* 0x0002a6000802017f */
[----:B--2---:R-:W-:Y:S05]  /*191f0*/  @!P1 NANOSLEEP.SYNCS 0x989680 ;  /* 0x009896800000995d */ /* 0x004fea0003900000 */
[----:B------:R-:W2:Y:S02]  /*19200*/  @!P1 SYNCS.PHASECHK.TRANS64 P1, [R2+URZ], R0 ;  /* 0x00000000020095a7 */ /* 0x000ea4000802007f */
[----:B--2---:R-:W-:Y:S05]  /*19210*/  @!P1 BRA `(.L_x_29) ;  /* 0xfffffffc00ec9947 */ /* 0x004fea000383ffff */
[----:B------:R-:W-:Y:S05]  /*19220*/  BRA `(.L_x_28) ;  /* 0xfffffebc00907947 */ /* 0x000fea000383ffff */
.L_x_35:
[----:B0-----:R-:W-:-:S04]  /*19230*/  MOV R3, UR47 ;  /* 0x0000002f00037c02 */ /* 0x001fc80008000f00 */
[----:B------:R0:W1:Y:S03]  /*19240*/  SYNCS.PHASECHK.TRANS64.TRYWAIT P0, [R3+URZ+0x10], R0 ;  /* 0x00001000030075a7 */ /* 0x000066000800017f */
[----:B-1----:R-:W-:Y:S05]  /*19250*/  @!P0 NANOSLEEP.SYNCS 0x989680 ;  /* 0x009896800000895d */ /* 0x002fea0003900000 */
[----:B------:R-:W1:Y:S02]  /*19260*/  @!P0 SYNCS.PHASECHK.TRANS64 P0, [R3+URZ+0x10], R0 ;  /* 0x00001000030085a7 */ /* 0x000e64000800007f */
[----:B-1----:R-:W-:Y:S05]  /*19270*/  @!P0 BRA `(.L_x_35) ;  /* 0xfffffffc00ec8947 */ /* 0x002fea000383ffff */
[----:B------:R-:W-:Y:S05]  /*19280*/  BRA `(.L_x_576) ;  /* 0xffffff0000a87947 */ /* 0x000fea000383ffff */
.L_x_556:
[----:B------:R-:W-:Y:S01]  /*19290*/  BSSY B1, `(.L_x_577) ;  /* 0x0000006000017945 */ /* 0x000fe20003800000 */
[----:B------:R-:W-:-:S07]  /*192a0*/  IMAD.MOV.U32 R15, RZ, RZ, -0x1 ;  /* 0xffffffffff0f7424 */ /* 0x000fce00078e00ff */
[----:B------:R-:W-:Y:S05]  /*192b0*/  WARPSYNC.COLLECTIVE R15, `(.L_x_578) ;  /* 0x000000000f0c7348 */ /* 0x000fea0003c00000 */
[----:B------:R-:W-:Y:S02]  /*192c0*/  ELECT P6, UR62, PT ;  /* 0x00000000003e782f */ /* 0x000fe400038c0000 */
[----:B------:R-:W-:Y:S01]  /*192d0*/  MOV R14, UR62 ;  /* 0x0000003e000e7c02 */ /* 0x000fe20008000f00 */
[----:B------:R-:W-:Y:S10]  /*192e0*/  ENDCOLLECTIVE ;  /* 0x000000000000791b */ /* 0x000ff40003800000 */
.L_x_578:
[----:B------:R-:W-:Y:S05]  /*192f0*/  BSYNC B1 ;  /* 0x0000000000017941 */ /* 0x000fea0003800000 */
.L_x_577:
[----:B------:R-:W-:Y:S05]  /*19300*/  BRA `(.L_x_579) ;  /* 0xffffffec00e47947 */ /* 0x000fea000383ffff */
.L_x_559:
[----:B0-----:R0:W1:Y:S02]  /*19310*/  SYNCS.PHASECHK.TRANS64.TRYWAIT P1, [R12+URZ+0x18], R5 ;  /* 0x000018050c0075a7 */ /* 0x001064000802017f */
[----:B-1----:R-:W-:Y:S05]  /*19320*/  @!P1 NANOSLEEP.SYNCS 0x989680 ;  /* 0x009896800000995d */ /* 0x002fea0003900000 */
[----:B------:R-:W1:Y:S02]  /*19330*/  @!P1 SYNCS.PHASECHK.TRANS64 P1, [R12+URZ+0x18], R5 ;  /* 0x000018050c0095a7 */ /* 0x000e64000802007f */
[----:B-1----:R-:W-:Y:S05]  /*19340*/  @!P1 BRA `(.L_x_559) ;  /* 0xfffffffc00f09947 */ /* 0x002fea000383ffff */
[----:B------:R-:W-:Y:S05]  /*19350*/  BRA `(.L_x_580) ;  /* 0xfffffff000207947 */ /* 0x000fea000383ffff */
.L_x_568:
[----:B------:R-:W-:Y:S01]  /*19360*/  BSSY B0, `(.L_x_581) ;  /* 0x0000006000007945 */ /* 0x000fe20003800000 */
[----:B0-----:R-:W-:-:S07]  /*19370*/  IMAD.MOV.U32 R15, RZ, RZ, -0x1 ;  /* 0xffffffffff0f7424 */ /* 0x001fce00078e00ff */
[----:B-1----:R-:W-:Y:S05]  /*19380*/  WARPSYNC.COLLECTIVE R15, `(.L_x_582) ;  /* 0x000000000f0c7348 */ /* 0x002fea0003c00000 */
[----:B------:R-:W-:Y:S02]  /*19390*/  ELECT P6, UR62, PT ;  /* 0x00000000003e782f */ /* 0x000fe400038c0000 */
[----:B------:R-:W-:Y:S01]  /*193a0*/  MOV R14, UR62 ;  /* 0x0000003e000e7c02 */ /* 0x000fe20008000f00 */
[----:B-1----:R-:W-:Y:S10]  /*193b0*/  ENDCOLLECTIVE ;  /* 0x000000000000791b */ /* 0x002ff40003800000 */
.L_x_582:
[----:B------:R-:W-:Y:S05]  /*193c0*/  BSYNC B0 ;  /* 0x0000000000007941 */ /* 0x000fea0003800000 */
.L_x_581:
[----:B------:R-:W-:Y:S05]  /*193d0*/  BRA `(.L_x_583) ;  /* 0xfffffff800bc7947 */ /* 0x000fea000383ffff */
.L_x_572:
[----:B0-----:R0:W1:Y:S02]  /*193e0*/  SYNCS.PHASECHK.TRANS64.TRYWAIT P0, [R5+URZ], R2 ;  /* 0x00000002050075a7 */ /* 0x001064000800017f */
[----:B-1----:R-:W-:Y:S05]  /*193f0*/  @!P0 NANOSLEEP.SYNCS 0x989680 ;  /* 0x009896800000895d */ /* 0x002fea0003900000 */
[----:B------:R-:W1:Y:S02]  /*19400*/  @!P0 SYNCS.PHASECHK.TRANS64 P0, [R5+URZ], R2 ;  /* 0x00000002050085a7 */ /* 0x000e64000800007f */
[----:B-1----:R-:W-:Y:S05]  /*19410*/  @!P0 BRA `(.L_x_572) ;  /* 0xfffffffc00f08947 */ /* 0x002fea000383ffff */
[----:B------:R-:W-:Y:S05]  /*19420*/  BRA `(.L_x_584) ;  /* 0xfffffff800e47947 */ /* 0x000fea000383ffff */
.L_x_573:
[----:B0-----:R0:W1:Y:S02]  /*19430*/  SYNCS.PHASECHK.TRANS64.TRYWAIT P0, [R7+URZ], R0 ;  /* 0x00000000070075a7 */ /* 0x001064000800017f */
[----:B-1----:R-:W-:Y:S05]  /*19440*/  @!P0 NANOSLEEP.SYNCS 0x989680 ;  /* 0x009896800000895d */ /* 0x002fea0003900000 */
[----:B------:R-:W1:Y:S02]  /*19450*/  @!P0 SYNCS.PHASECHK.TRANS64 P0, [R7+URZ], R0 ;  /* 0x00000000070085a7 */ /* 0x000e64000800007f */
[----:B-1----:R-:W-:Y:S05]  /*19460*/  @!P0 BRA `(.L_x_573) ;  /* 0xfffffffc00f08947 */ /* 0x002fea000383ffff */
[----:B------:R-:W-:Y:S05]  /*19470*/  BRA `(.L_x_585) ;  /* 0xfffffff800f47947 */ /* 0x000fea000383ffff */
.L_x_586:
[----:B------:R-:W-:-:S00]  /*19480*/  BRA `(.L_x_586) ;  /* 0xfffffffc00fc7947 */ /* 0x000fc0000383ffff */
[----:B------:R-:W-:-:S00]  /*19490*/  NOP ;  /* 0x0000000000007918 */ /* 0x000fc00000000000 */
        /* <DEDUP_REMOVED lines=14> */
.L_x_587:


//--------------------- .nv.global.init           --------------------------
	.section	.nv.global.init,"aw",@progbits
.nv.global.init:
	.type		$str$22,@object
	.size		$str$22,($str$23 - $str$22)
$str$22:
        /*0000*/ 	.byte	0x6b, 0x5f, 0x74, 0x69, 0x6c, 0x65, 0x5f, 0x63, 0x6f, 0x75, 0x6e, 0x74, 0x20, 0x3e, 0x3d, 0x20
        /*0010*/ 	.byte	0x31, 0x00
	.type		$str$23,@object
	.size		$str$23,(__unnamed_1 - $str$23)
$str$23:
        /*0012*/ 	.byte	0x2f, 0x74, 0x6d, 0x70, 0x2f, 0x63, 0x75, 0x74, 0x6c, 0x61, 0x73, 0x73, 0x5f, 0x73, 0x77, 0x65
        /*0022*/ 	.byte	0x65, 0x70, 0x5f, 0x73, 0x72, 0x63, 0x2f, 0x69, 0x6e, 0x63, 0x6c, 0x75, 0x64, 0x65, 0x2f, 0x63
        /*0032*/ 	.byte	0x75, 0x74, 0x6c, 0x61, 0x73, 0x73, 0x2f, 0x67, 0x65, 0x6d, 0x6d, 0x2f, 0x63, 0x6f, 0x6c, 0x6c
        /*0042*/ 	.byte	0x65, 0x63, 0x74, 0x69, 0x76, 0x65, 0x2f, 0x73, 0x6d, 0x39, 0x30, 0x5f, 0x6d, 0x6d, 0x61, 0x5f
        /*0052*/ 	.byte	0x74, 0x6d, 0x61, 0x5f, 0x67, 0x6d, 0x6d, 0x61, 0x5f, 0x73, 0x73, 0x5f, 0x77, 0x61, 0x72, 0x70
        /*0062*/ 	.byte	0x73, 0x70, 0x65, 0x63, 0x69, 0x61, 0x6c, 0x69, 0x7a, 0x65, 0x64, 0x2e, 0x68, 0x70, 0x70, 0x00
	.type		__unnamed_1,@object
	.size		__unnamed_1,(.L_0 - __unnamed_1)
__unnamed_1:
        /* <DEDUP_REMOVED lines=173> */
        /*0b42*/ 	.byte	0x65, 0x3a, 0x3a, 0x69, 0x64, 0x65, 0x6e, 0x74, 0x69, 0x74, 0x79, 0x5d, 0x00
.L_0:


//--------------------- .nv.shared._ZN7cutlass13device_kernelINS_4gemm6kernel13GemmUniversalIN4cute5tupleIJiiiiEEENS1_10collective13CollectiveMmaINS1_34MainloopSm90TmaGmmaWarpSpecializedILi3ENS5_IJNS4_1CILi2EEENSA_ILi1EEESC_EEENS1_32KernelTmaWarpSpecializedPingpongEEENS5_IJNSA_ILi64EEENSA_ILi512EEENSA_ILi128EEEEEEaNS5_IJlSC_lEEEaSK_NS4_8TiledMMAINS4_8MMA_AtomIJNS4_4SM904GMMA27MMA_64x256x32_S32S8S8_SS_TNEEEENS4_6LayoutINS5_IJSC_SC_SC_EEENS5_IJNSA_ILi0EEEST_ST_EEEEENS5_IJNS4_10UnderscoreESW_SW_EEEEENS4_13SM90_TMA_LOADENS4_14ComposedLayoutINS4_7SwizzleILi3ELi4ELi3EEENS4_18smem_ptr_flag_bitsILi8EEENSR_INS5_IJNSA_ILi8EEESI_EEENS5_IJSI_SC_EEEEEEEvNS4_8identityENS4_23SM90_TMA_LOAD_MULTICASTES19_vS1A_EENS_8epilogue10collective6detail29Sm90TmaWarpSpecializedAdapterINS1E_15DefaultEpilogueIaSK_SK_NS1D_6thread17LinearCombinationIaLi1EiiLNS1I_9ScaleType4KindE0ELNS_15FloatRoundStyleE2EaEENS1_15EpilogueDefaultEEEEEvvEEEEvNT_6ParamsE --------------------------
	.section	.nv.shared._ZN7cutlass13device_kernelINS_4gemm6kernel13GemmUniversalIN4cute5tupleIJiiiiEEENS1_10collective13CollectiveMmaINS1_34MainloopSm90TmaGmmaWarpSpecializedILi3ENS5_IJNS4_1CILi2EEENSA_ILi1EEESC_EEENS1_32KernelTmaWarpSpecializedPingpongEEENS5_IJNSA_ILi64EEENSA_ILi512EEENSA_ILi128EEEEEEaNS5_IJlSC_lEEEaSK_NS4_8TiledMMAINS4_8MMA_AtomIJNS4_4SM904GMMA27MMA_64x256x32_S32S8S8_SS_TNEEEENS4_6LayoutINS5_IJSC_SC_SC_EEENS5_IJNSA_ILi0EEEST_ST_EEEEENS5_IJNS4_10UnderscoreESW_SW_EEEEENS4_13SM90_TMA_LOADENS4_14ComposedLayoutINS4_7SwizzleILi3ELi4ELi3EEENS4_18smem_ptr_flag_bitsILi8EEENSR_INS5_IJNSA_ILi8EEESI_EEENS5_IJSI_SC_EEEEEEEvNS4_8identityENS4_23SM90_TMA_LOAD_MULTICASTES19_vS1A_EENS_8epilogue10collective6detail29Sm90TmaWarpSpecializedAdapterINS1E_15DefaultEpilogueIaSK_SK_NS1D_6thread17LinearCombinationIaLi1EiiLNS1I_9ScaleType4KindE0ELNS_15FloatRoundStyleE2EaEENS1_15EpilogueDefaultEEEEEvvEEEEvNT_6ParamsE,"aw",@nobits
	.sectionflags	@""
	.align	16
	.zero		1024


//--------------------- .nv.shared.reserved.0     --------------------------
	.section	.nv.shared.reserved.0,"aw",@nobits
	.weak		__nv_reservedSMEM_offset_0_alias
	.size		__nv_reservedSMEM_offset_0_alias, 0, 0
	.other		__nv_reservedSMEM_offset_0_alias,@"STO_CUDA_RESERVED_SHARED STV_DEFAULT"
__nv_reservedSMEM_offset_0_alias:
	.zero		0


//--------------------- .nv.global                --------------------------
	.section	.nv.global,"aw",@nobits
.nv.global:
	.type		_ZN40_INTERNAL_ef868d5c_4_k_cu_9164fa18_144144cute1_E,@object
	.size		_ZN40_INTERNAL_ef868d5c_4_k_cu_9164fa18_144144cute1_E,(_ZN40_INTERNAL_ef868d5c_4_k_cu_9164fa18_144144cuda3std3__45__cpo6cbeginE - _ZN40_INTERNAL_ef868d5c_4_k_cu_9164fa18_144144cute1_E)
_ZN40_INTERNAL_ef868d5c_4_k_cu_9164fa18_144144cute1_E:
	.zero		1
	.type		_ZN40_INTERNAL_ef868d5c_4_k_cu_9164fa18_144144cuda3std3__45__cpo6cbeginE,@object
	.size		_ZN40_INTERNAL_ef868d5c_4_k_cu_9164fa18_144144cuda3std3__45__cpo6cbeginE,(_ZN40_INTERNAL_ef868d5c_4_k_cu_9164fa18_144144cuda3std3__48in_placeE - _ZN40_INTERNAL_ef868d5c_4_k_cu_9164fa18_144144cuda3std3__45__cpo6cbeginE)
_ZN40_INTERNAL_ef868d5c_4_k_cu_9164fa18_144144cuda3std3__45__cpo6cbeginE:
	.zero		1
	.type		_ZN40_INTERNAL_ef868d5c_4_k_cu_9164fa18_144144cuda3std3__48in_placeE,@object
	.size		_ZN40_INTERNAL_ef868d5c_4_k_cu_9164fa18_144144cuda3std3__48in_placeE,(_ZN40_INTERNAL_ef868d5c_4_k_cu_9164fa18_144144cuda3std6ranges3__45__cpo9iter_moveE - _ZN40_INTERNAL_ef868d5c_4_k_cu_9164fa18_144144cuda3std3__48in_placeE)
_ZN40_INTERNAL_ef868d5c_4_k_cu_9164fa18_144144cuda3std3__48in_placeE:
	.zero		1
	.type		_ZN40_INTERNAL_ef868d5c_4_k_cu_9164fa18_144144cuda3std6ranges3__45__cpo9iter_moveE,@object
	.size		_ZN40_INTERNAL_ef868d5c_4_k_cu_9164fa18_144144cuda3std6ranges3__45__cpo9iter_moveE,(_ZN40_INTERNAL_ef868d5c_4_k_cu_9164fa18_144144cuda3std3__45__cpo5beginE - _ZN40_INTERNAL_ef868d5c_4_k_cu_9164fa18_144144cuda3std6ranges3__45__cpo9iter_moveE)
_ZN40_INTERNAL_ef868d5c_4_k_cu_9164fa18_144144cuda3std6ranges3__45__cpo9iter_moveE:
	.zero		1
	.type		_ZN40_INTERNAL_ef868d5c_4_k_cu_9164fa18_144144cuda3std3__45__cpo5beginE,@object
	.size		_ZN40_INTERNAL_ef868d5c_4_k_cu_9164fa18_144144cuda3std3__45__cpo5beginE,(_ZN40_INTERNAL_ef868d5c_4_k_cu_9164fa18_144144cuda3std3__442_GLOBAL__N__ef868d5c_4_k_cu_9164fa18_144146ignoreE - _ZN40_INTERNAL_ef868d5c_4_k_cu_9164fa18_144144cuda3std3__45__cpo5beginE)
_ZN40_INTERNAL_ef868d5c_4_k_cu_9164fa18_144144cuda3std3__45__cpo5beginE:
	.zero		1
	.type		_ZN40_INTERNAL_ef868d5c_4_k_cu_9164fa18_144144cuda3std3__442_GLOBAL__N__ef868d5c_4_k_cu_9164fa18_144146ignoreE,@object
	.size		_ZN40_INTERNAL_ef868d5c_4_k_cu_9164fa18_144144cuda3std3__442_GLOBAL__N__ef868d5c_4_k_cu_9164fa18_144146ignoreE,(_ZN40_INTERNAL_ef868d5c_4_k_cu_9164fa18_144144cute7productE - _ZN40_INTERNAL_ef868d5c_4_k_cu_9164fa18_144144cuda3std3__442_GLOBAL__N__ef868d5c_4_k_cu_9164fa18_144146ignoreE)
_ZN40_INTERNAL_ef868d5c_4_k_cu_9164fa18_144144cuda3std3__442_GLOBAL__N__ef868d5c_4_k_cu_9164fa18_144146ignoreE:
	.zero		1
	.type		_ZN40_INTERNAL_ef868d5c_4_k_cu_9164fa18_144144cute7productE,@object
	.size		_ZN40_INTERNAL_ef868d5c_4_k_cu_9164fa18_144144cute7productE,(_ZN40_INTERNAL_ef868d5c_4_k_cu_9164fa18_144144cuda3std3__45__cpo3endE - _ZN40_INTERNAL_ef868d5c_4_k_cu_9164fa18_144144cute7productE)
_ZN40_INTERNAL_ef868d5c_4_k_cu_9164fa18_144144cute7productE:
	.zero		1
	.type		_ZN40_INTERNAL_ef868d5c_4_k_cu_9164fa18_144144cuda3std3__45__cpo3endE,@object
	.size		_ZN40_INTERNAL_ef868d5c_4_k_cu_9164fa18_144144cuda3std3__45__cpo3endE,(_ZN40_INTERNAL_ef868d5c_4_k_cu_9164fa18_144144cuda3std3__419piecewise_constructE - _ZN40_INTERNAL_ef868d5c_4_k_cu_9164fa18_144144cuda3std3__45__cpo3endE)
_ZN40_INTERNAL_ef868d5c_4_k_cu_9164fa18_144144cuda3std3__45__cpo3endE:
	.zero		1
	.type		_ZN40_INTERNAL_ef868d5c_4_k_cu_9164fa18_144144cuda3std3__419piecewise_constructE,@object
	.size		_ZN40_INTERNAL_ef868d5c_4_k_cu_9164fa18_144144cuda3std3__419piecewise_constructE,(_ZN40_INTERNAL_ef868d5c_4_k_cu_9164fa18_144144cuda3std3__45__cpo4cendE - _ZN40_INTERNAL_ef868d5c_4_k_cu_9164fa18_144144cuda3std3__419piecewise_constructE)
_ZN40_INTERNAL_ef868d5c_4_k_cu_9164fa18_144144cuda3std3__419piecewise_constructE:
	.zero		1
	.type		_ZN40_INTERNAL_ef868d5c_4_k_cu_9164fa18_144144cuda3std3__45__cpo4cendE,@object
	.size		_ZN40_INTERNAL_ef868d5c_4_k_cu_9164fa18_144144cuda3std3__45__cpo4cendE,(_ZN40_INTERNAL_ef868d5c_4_k_cu_9164fa18_144144cuda3std6ranges3__45__cpo4swapE - _ZN40_INTERNAL_ef868d5c_4_k_cu_9164fa18_144144cuda3std3__45__cpo4cendE)
_ZN40_INTERNAL_ef868d5c_4_k_cu_9164fa18_144144cuda3std3__45__cpo4cendE:
	.zero		1
	.type		_ZN40_INTERNAL_ef868d5c_4_k_cu_9164fa18_144144cuda3std6ranges3__45__cpo4swapE,@object
	.size		_ZN40_INTERNAL_ef868d5c_4_k_cu_9164fa18_144144cuda3std6ranges3__45__cpo4swapE,(.L_8 - _ZN40_INTERNAL_ef868d5c_4_k_cu_9164fa18_144144cuda3std6ranges3__45__cpo4swapE)
_ZN40_INTERNAL_ef868d5c_4_k_cu_9164fa18_144144cuda3std6ranges3__45__cpo4swapE:
	.zero		1
.L_8:


//--------------------- .nv.constant0._ZN7cutlass13device_kernelINS_4gemm6kernel13GemmUniversalIN4cute5tupleIJiiiiEEENS1_10collective13CollectiveMmaINS1_34MainloopSm90TmaGmmaWarpSpecializedILi3ENS5_IJNS4_1CILi2EEENSA_ILi1EEESC_EEENS1_32KernelTmaWarpSpecializedPingpongEEENS5_IJNSA_ILi64EEENSA_ILi512EEENSA_ILi128EEEEEEaNS5_IJlSC_lEEEaSK_NS4_8TiledMMAINS4_8MMA_AtomIJNS4_4SM904GMMA27MMA_64x256x32_S32S8S8_SS_TNEEEENS4_6LayoutINS5_IJSC_SC_SC_EEENS5_IJNSA_ILi0EEEST_ST_EEEEENS5_IJNS4_10UnderscoreESW_SW_EEEEENS4_13SM90_TMA_LOADENS4_14ComposedLayoutINS4_7SwizzleILi3ELi4ELi3EEENS4_18smem_ptr_flag_bitsILi8EEENSR_INS5_IJNSA_ILi8EEESI_EEENS5_IJSI_SC_EEEEEEEvNS4_8identityENS4_23SM90_TMA_LOAD_MULTICASTES19_vS1A_EENS_8epilogue10collective6detail29Sm90TmaWarpSpecializedAdapterINS1E_15DefaultEpilogueIaSK_SK_NS1D_6thread17LinearCombinationIaLi1EiiLNS1I_9ScaleType4KindE0ELNS_15FloatRoundStyleE2EaEENS1_15EpilogueDefaultEEEEEvvEEEEvNT_6ParamsE --------------------------
	.section	.nv.constant0._ZN7cutlass13device_kernelINS_4gemm6kernel13GemmUniversalIN4cute5tupleIJiiiiEEENS1_10collective13CollectiveMmaINS1_34MainloopSm90TmaGmmaWarpSpecializedILi3ENS5_IJNS4_1CILi2EEENSA_ILi1EEESC_EEENS1_32KernelTmaWarpSpecializedPingpongEEENS5_IJNSA_ILi64EEENSA_ILi512EEENSA_ILi128EEEEEEaNS5_IJlSC_lEEEaSK_NS4_8TiledMMAINS4_8MMA_AtomIJNS4_4SM904GMMA27MMA_64x256x32_S32S8S8_SS_TNEEEENS4_6LayoutINS5_IJSC_SC_SC_EEENS5_IJNSA_ILi0EEEST_ST_EEEEENS5_IJNS4_10UnderscoreESW_SW_EEEEENS4_13SM90_TMA_LOADENS4_14ComposedLayoutINS4_7SwizzleILi3ELi4ELi3EEENS4_18smem_ptr_flag_bitsILi8EEENSR_INS5_IJNSA_ILi8EEESI_EEENS5_IJSI_SC_EEEEEEEvNS4_8identityENS4_23SM90_TMA_LOAD_MULTICASTES19_vS1A_EENS_8epilogue10collective6detail29Sm90TmaWarpSpecializedAdapterINS1E_15DefaultEpilogueIaSK_SK_NS1D_6thread17LinearCombinationIaLi1EiiLNS1I_9ScaleType4KindE0ELNS_15FloatRoundStyleE2EaEENS1_15EpilogueDefaultEEEEEvvEEEEvNT_6ParamsE,"a",@progbits
	.sectionflags	@""
	.align	4
.nv.constant0._ZN7cutlass13device_kernelINS_4gemm6kernel13GemmUniversalIN4cute5tupleIJiiiiEEENS1_10collective13CollectiveMmaINS1_34MainloopSm90TmaGmmaWarpSpecializedILi3ENS5_IJNS4_1CILi2EEENSA_ILi1EEESC_EEENS1_32KernelTmaWarpSpecializedPingpongEEENS5_IJNSA_ILi64EEENSA_ILi512EEENSA_ILi128EEEEEEaNS5_IJlSC_lEEEaSK_NS4_8TiledMMAINS4_8MMA_AtomIJNS4_4SM904GMMA27MMA_64x256x32_S32S8S8_SS_TNEEEENS4_6LayoutINS5_IJSC_SC_SC_EEENS5_IJNSA_ILi0EEEST_ST_EEEEENS5_IJNS4_10UnderscoreESW_SW_EEEEENS4_13SM90_TMA_LOADENS4_14ComposedLayoutINS4_7SwizzleILi3ELi4ELi3EEENS4_18smem_ptr_flag_bitsILi8EEENSR_INS5_IJNSA_ILi8EEESI_EEENS5_IJSI_SC_EEEEEEEvNS4_8identityENS4_23SM90_TMA_LOAD_MULTICASTES19_vS1A_EENS_8epilogue10collective6detail29Sm90TmaWarpSpecializedAdapterINS1E_15DefaultEpilogueIaSK_SK_NS1D_6thread17LinearCombinationIaLi1EiiLNS1I_9ScaleType4KindE0ELNS_15FloatRoundStyleE2EaEENS1_15EpilogueDefaultEEEEEvvEEEEvNT_6ParamsE:
	.zero		1664


//--------------------- SYMBOLS --------------------------

	.type		.nv.reservedSmem.offset0,@object
	.size		.nv.reservedSmem.offset0,0x4
	.type		__assertfail,@function
